// auto-generated by cutlass_sweep.gemm — config: {"arch": "sm_90", "cluster_m": 2, "cluster_n": 2, "dtype": "e5m2", "stages": 3, "tile_k": 32, "tile_m": 256, "tile_n": 256}
#include "cutlass/cutlass.h"
#include "cutlass/gemm/collective/collective_builder.hpp"
#include "cutlass/gemm/device/gemm_universal_adapter.h"
#include "cutlass/gemm/kernel/gemm_universal.hpp"
#include "cutlass/epilogue/collective/collective_builder.hpp"

using ElemA = cutlass::float_e5m2_t;
using ElemB = cutlass::float_e5m2_t;
using ElemCD = cutlass::float_e5m2_t;
using Acc  = float;
using TileShape    = cute::Shape<cute::_256, cute::_256, cute::_32>;
using ClusterShape = cute::Shape<cute::_2, cute::_2, cute::_1>;

using CollectiveEpilogue = typename cutlass::epilogue::collective::CollectiveBuilder<
    cutlass::arch::Sm90, cutlass::arch::OpClassTensorOp,
    TileShape, ClusterShape,
    cutlass::epilogue::collective::EpilogueTileAuto,
    Acc, Acc,
    ElemCD, cutlass::layout::RowMajor, 128 / cutlass::sizeof_bits<ElemCD>::value,
    ElemCD, cutlass::layout::RowMajor, 128 / cutlass::sizeof_bits<ElemCD>::value,
    cutlass::epilogue::collective::EpilogueScheduleAuto
  >::CollectiveOp;

using CollectiveMainloop = typename cutlass::gemm::collective::CollectiveBuilder<
    cutlass::arch::Sm90, cutlass::arch::OpClassTensorOp,
    ElemA, cutlass::layout::RowMajor, 128 / cutlass::sizeof_bits<ElemA>::value,
    ElemB, cutlass::layout::ColumnMajor, 128 / cutlass::sizeof_bits<ElemB>::value,
    Acc,
    TileShape, ClusterShape,
    cutlass::gemm::collective::StageCount<3>,
    cutlass::gemm::collective::KernelScheduleAuto
  >::CollectiveOp;

using GemmKernel = cutlass::gemm::kernel::GemmUniversal<
    cute::Shape<int,int,int,int>,
    CollectiveMainloop,
    CollectiveEpilogue
>;
using Gemm = cutlass::gemm::device::GemmUniversalAdapter<GemmKernel>;

// Force the device kernel symbol into the cubin without needing a host main.
auto* _anchor = &cutlass::device_kernel<GemmKernel>;


// ===== COMPILED SASS (sm_90a) =====

	.target	sm_90a

	.elftype	@"ET_EXEC"


//--------------------- .note.nv.tkinfo           --------------------------
	.section	.note.nv.tkinfo,"",@"SHT_NOTE"
	.sectionflags	@"SHF_NOTE_NV_TKINFO"
	.tkinfo
        /*0018*/ 	.word	0x00000002
        /*0030*/ 	.string	""
        /*0030*/ 	.string	"ptxas"
        /*0030*/ 	.string	"Cuda compilation tools, release 13.0, V13.0.88"
        /*0030*/ 	.string	"Build cuda_13.0.r13.0/compiler.36424714_0"
        /*0030*/ 	.string	"-arch sm_90a -m 64 "



//--------------------- .note.nv.cuinfo           --------------------------
	.section	.note.nv.cuinfo,"",@"SHT_NOTE"
	.sectionflags	@"SHF_NOTE_NV_CUINFO"
        /*0018*/ 	.short	0x0002
        /*001a*/ 	.short	0x005a
        /*001c*/ 	.short	0x0082
	.zero		2


//--------------------- .nv.info                  --------------------------
	.section	.nv.info,"",@"SHT_CUDA_INFO"
	.align	4


	//----- nvinfo : EIATTR_REGCOUNT
	.align		4
        /*0000*/ 	.byte	0x04, 0x2f
        /*0002*/ 	.short	(.L_12 - .L_11)
	.align		4
.L_11:
        /*0004*/ 	.word	index@(_ZN7cutlass13device_kernelINS_4gemm6kernel13GemmUniversalIN4cute5tupleIJiiiiEEENS1_10collective13CollectiveMmaINS1_37MainloopSm90TmaGmmaWarpSpecializedFP8ILi3ENS5_IJNS4_1CILi2EEESB_NSA_ILi1EEEEEENS1_35KernelTmaWarpSpecializedCooperativeEEENS5_IJNSA_ILi256EEESG_NSA_ILi32EEEEEENS_12float_e5m2_tENS5_IJlSC_lEEESJ_SK_NS4_8TiledMMAINS4_8MMA_AtomIJNS4_4SM904GMMA31MMA_64x256x32_F32E5M2E5M2_SS_TNILNSO_7ScaleInE1ELSQ_1EEEEEENS4_6LayoutINS5_IJSB_SC_SC_EEENS5_IJSC_NSA_ILi0EEESV_EEEEENS5_IJNS4_10UnderscoreESY_SY_EEEEENS4_23SM90_TMA_LOAD_MULTICASTENS4_14ComposedLayoutINS4_7SwizzleILi1ELi4ELi3EEENS4_18smem_ptr_flag_bitsILi8EEENST_INS5_IJNSA_ILi8EEESH_EEENS5_IJSH_SC_EEEEEEEvNS4_8identityES11_S1B_vS1C_EENS_8epilogue10collective6detail29Sm90TmaWarpSpecializedAdapterINS1F_15DefaultEpilogueISJ_SK_SK_NS1E_6thread17LinearCombinationISJ_Li1EffLNS1J_9ScaleType4KindE0ELNS_15FloatRoundStyleE2ESJ_EENS1_15EpilogueDefaultEEEEEvvEEEEvNT_6ParamsE)
        /*0008*/ 	.word	0x000000a8


	//----- nvinfo : EIATTR_FRAME_SIZE
	.align		4
.L_12:
        /*000c*/ 	.byte	0x04, 0x11
        /*000e*/ 	.short	(.L_14 - .L_13)
	.align		4
.L_13:
        /*0010*/ 	.word	index@(_ZN7cutlass13device_kernelINS_4gemm6kernel13GemmUniversalIN4cute5tupleIJiiiiEEENS1_10collective13CollectiveMmaINS1_37MainloopSm90TmaGmmaWarpSpecializedFP8ILi3ENS5_IJNS4_1CILi2EEESB_NSA_ILi1EEEEEENS1_35KernelTmaWarpSpecializedCooperativeEEENS5_IJNSA_ILi256EEESG_NSA_ILi32EEEEEENS_12float_e5m2_tENS5_IJlSC_lEEESJ_SK_NS4_8TiledMMAINS4_8MMA_AtomIJNS4_4SM904GMMA31MMA_64x256x32_F32E5M2E5M2_SS_TNILNSO_7ScaleInE1ELSQ_1EEEEEENS4_6LayoutINS5_IJSB_SC_SC_EEENS5_IJSC_NSA_ILi0EEESV_EEEEENS5_IJNS4_10UnderscoreESY_SY_EEEEENS4_23SM90_TMA_LOAD_MULTICASTENS4_14ComposedLayoutINS4_7SwizzleILi1ELi4ELi3EEENS4_18smem_ptr_flag_bitsILi8EEENST_INS5_IJNSA_ILi8EEESH_EEENS5_IJSH_SC_EEEEEEEvNS4_8identityES11_S1B_vS1C_EENS_8epilogue10collective6detail29Sm90TmaWarpSpecializedAdapterINS1F_15DefaultEpilogueISJ_SK_SK_NS1E_6thread17LinearCombinationISJ_Li1EffLNS1J_9ScaleType4KindE0ELNS_15FloatRoundStyleE2ESJ_EENS1_15EpilogueDefaultEEEEEvvEEEEvNT_6ParamsE)
        /*0014*/ 	.word	0x00000678


	//----- nvinfo : EIATTR_MIN_STACK_SIZE
	.align		4
.L_14:
        /*0018*/ 	.byte	0x04, 0x12
        /*001a*/ 	.short	(.L_16 - .L_15)
	.align		4
.L_15:
        /*001c*/ 	.word	index@(_ZN7cutlass13device_kernelINS_4gemm6kernel13GemmUniversalIN4cute5tupleIJiiiiEEENS1_10collective13CollectiveMmaINS1_37MainloopSm90TmaGmmaWarpSpecializedFP8ILi3ENS5_IJNS4_1CILi2EEESB_NSA_ILi1EEEEEENS1_35KernelTmaWarpSpecializedCooperativeEEENS5_IJNSA_ILi256EEESG_NSA_ILi32EEEEEENS_12float_e5m2_tENS5_IJlSC_lEEESJ_SK_NS4_8TiledMMAINS4_8MMA_AtomIJNS4_4SM904GMMA31MMA_64x256x32_F32E5M2E5M2_SS_TNILNSO_7ScaleInE1ELSQ_1EEEEEENS4_6LayoutINS5_IJSB_SC_SC_EEENS5_IJSC_NSA_ILi0EEESV_EEEEENS5_IJNS4_10UnderscoreESY_SY_EEEEENS4_23SM90_TMA_LOAD_MULTICASTENS4_14ComposedLayoutINS4_7SwizzleILi1ELi4ELi3EEENS4_18smem_ptr_flag_bitsILi8EEENST_INS5_IJNSA_ILi8EEESH_EEENS5_IJSH_SC_EEEEEEEvNS4_8identityES11_S1B_vS1C_EENS_8epilogue10collective6detail29Sm90TmaWarpSpecializedAdapterINS1F_15DefaultEpilogueISJ_SK_SK_NS1E_6thread17LinearCombinationISJ_Li1EffLNS1J_9ScaleType4KindE0ELNS_15FloatRoundStyleE2ESJ_EENS1_15EpilogueDefaultEEEEEvvEEEEvNT_6ParamsE)
        /*0020*/ 	.word	0x00000678
.L_16:


//--------------------- .nv.compat                --------------------------
	.section	.nv.compat,"",@"SHT_CUDA_COMPAT_INFO"
	.align	4
        /*0000*/ 	.byte	0x02, 0x09, 0x01, 0x00, 0x02, 0x02, 0x04, 0x00, 0x02, 0x05, 0x05, 0x00, 0x03, 0x07, 0x01, 0x01
        /*0010*/ 	.byte	0x02, 0x03, 0x01, 0x00, 0x02, 0x06, 0x01, 0x00, 0x04, 0x0b, 0x08, 0x00, 0x00, 0x00, 0x00, 0x00
        /*0020*/ 	.byte	0x00, 0x00, 0x00, 0x00


//--------------------- .nv.info._ZN7cutlass13device_kernelINS_4gemm6kernel13GemmUniversalIN4cute5tupleIJiiiiEEENS1_10collective13CollectiveMmaINS1_37MainloopSm90TmaGmmaWarpSpecializedFP8ILi3ENS5_IJNS4_1CILi2EEESB_NSA_ILi1EEEEEENS1_35KernelTmaWarpSpecializedCooperativeEEENS5_IJNSA_ILi256EEESG_NSA_ILi32EEEEEENS_12float_e5m2_tENS5_IJlSC_lEEESJ_SK_NS4_8TiledMMAINS4_8MMA_AtomIJNS4_4SM904GMMA31MMA_64x256x32_F32E5M2E5M2_SS_TNILNSO_7ScaleInE1ELSQ_1EEEEEENS4_6LayoutINS5_IJSB_SC_SC_EEENS5_IJSC_NSA_ILi0EEESV_EEEEENS5_IJNS4_10UnderscoreESY_SY_EEEEENS4_23SM90_TMA_LOAD_MULTICASTENS4_14ComposedLayoutINS4_7SwizzleILi1ELi4ELi3EEENS4_18smem_ptr_flag_bitsILi8EEENST_INS5_IJNSA_ILi8EEESH_EEENS5_IJSH_SC_EEEEEEEvNS4_8identityES11_S1B_vS1C_EENS_8epilogue10collective6detail29Sm90TmaWarpSpecializedAdapterINS1F_15DefaultEpilogueISJ_SK_SK_NS1E_6thread17LinearCombinationISJ_Li1EffLNS1J_9ScaleType4KindE0ELNS_15FloatRoundStyleE2ESJ_EENS1_15EpilogueDefaultEEEEEvvEEEEvNT_6ParamsE --------------------------
	.section	.nv.info._ZN7cutlass13device_kernelINS_4gemm6kernel13GemmUniversalIN4cute5tupleIJiiiiEEENS1_10collective13CollectiveMmaINS1_37MainloopSm90TmaGmmaWarpSpecializedFP8ILi3ENS5_IJNS4_1CILi2EEESB_NSA_ILi1EEEEEENS1_35KernelTmaWarpSpecializedCooperativeEEENS5_IJNSA_ILi256EEESG_NSA_ILi32EEEEEENS_12float_e5m2_tENS5_IJlSC_lEEESJ_SK_NS4_8TiledMMAINS4_8MMA_AtomIJNS4_4SM904GMMA31MMA_64x256x32_F32E5M2E5M2_SS_TNILNSO_7ScaleInE1ELSQ_1EEEEEENS4_6LayoutINS5_IJSB_SC_SC_EEENS5_IJSC_NSA_ILi0EEESV_EEEEENS5_IJNS4_10UnderscoreESY_SY_EEEEENS4_23SM90_TMA_LOAD_MULTICASTENS4_14ComposedLayoutINS4_7SwizzleILi1ELi4ELi3EEENS4_18smem_ptr_flag_bitsILi8EEENST_INS5_IJNSA_ILi8EEESH_EEENS5_IJSH_SC_EEEEEEEvNS4_8identityES11_S1B_vS1C_EENS_8epilogue10collective6detail29Sm90TmaWarpSpecializedAdapterINS1F_15DefaultEpilogueISJ_SK_SK_NS1E_6thread17LinearCombinationISJ_Li1EffLNS1J_9ScaleType4KindE0ELNS_15FloatRoundStyleE2ESJ_EENS1_15EpilogueDefaultEEEEEvvEEEEvNT_6ParamsE,"",@"SHT_CUDA_INFO"
	.sectionflags	@""
	.align	4


	//----- nvinfo : EIATTR_CUDA_API_VERSION
	.align		4
        /*0000*/ 	.byte	0x04, 0x37
        /*0002*/ 	.short	(.L_18 - .L_17)
.L_17:
        /*0004*/ 	.word	0x00000082


	//----- nvinfo : EIATTR_KPARAM_INFO
	.align		4
.L_18:
        /*0008*/ 	.byte	0x04, 0x17
        /*000a*/ 	.short	(.L_20 - .L_19)
.L_19:
        /*000c*/ 	.word	0x00000000
        /*0010*/ 	.short	0x0000
        /*0012*/ 	.short	0x0070
        /*0014*/ 	.byte	0x00, 0xf0, 0x01, 0x10


	//----- nvinfo : EIATTR_SPARSE_MMA_MASK
	.align		4
.L_20:
        /*0018*/ 	.byte	0x03, 0x50
        /*001a*/ 	.short	0x0000


	//----- nvinfo : EIATTR_MAXREG_COUNT
	.align		4
        /*001c*/ 	.byte	0x03, 0x1b
        /*001e*/ 	.short	0x00a8


	//----- nvinfo : EIATTR_NUM_BARRIERS
	.align		4
        /*0020*/ 	.byte	0x02, 0x4c
        /*0022*/ 	.byte	0x01
	.zero		1


	//----- nvinfo : EIATTR_ANNOTATIONS
	.align		4
        /*0024*/ 	.byte	0x04, 0x55
        /*0026*/ 	.short	(.L_22 - .L_21)


	//   ....[0]....
.L_21:
        /*0028*/ 	.word	0x00000001
        /*002c*/ 	.byte	0x10, 0x07, 0x00, 0x00, 0x01, 0x00, 0x00, 0x00, 0xe0, 0x07, 0x00, 0x00, 0x01, 0x00, 0x00, 0x00
        /* <DEDUP_REMOVED lines=1356> */
        /*54fc*/ 	.byte	0x60, 0x36, 0x02, 0x00


	//----- nvinfo : EIATTR_MERCURY_ISA_VERSION
	.align		4
.L_22:
        /*5500*/ 	.byte	0x03, 0x5f
        /*5502*/ 	.short	0x0101


	//----- nvinfo : EIATTR_INT_WARP_WIDE_INSTR_OFFSETS
	.align		4
        /*5504*/ 	.byte	0x04, 0x31
        /*5506*/ 	.short	(.L_24 - .L_23)


	//   ....[0]....
.L_23:
        /*5508*/ 	.word	0x00000530


	//   ....[1]....
        /*550c*/ 	.word	0x00000550


	//   ....[2]....
        /*5510*/ 	.word	0x000006b0


	//----- nvinfo : EIATTR_COOP_GROUP_MASK_REGIDS
	.align		4
.L_24:
        /*5514*/ 	.byte	0x04, 0x29
        /*5516*/ 	.short	(.L_26 - .L_25)


	//   ....[0]....
.L_25:
        /*5518*/ 	.word	0xffffffff


	//   ....[1]....
        /*551c*/ 	.word	0xffffffff


	//   ....[2]....
        /*5520*/ 	.word	0xffffffff


	//   ....[3]....
        /*5524*/ 	.word	0xffffffff


	//   ....[4]....
        /*5528*/ 	.word	0xffffffff


	//   ....[5]....
        /*552c*/ 	.word	0xffffffff


	//----- nvinfo : EIATTR_COOP_GROUP_INSTR_OFFSETS
	.align		4
.L_26:
        /*5530*/ 	.byte	0x04, 0x28
        /*5532*/ 	.short	(.L_28 - .L_27)


	//   ....[0]....
.L_27:
        /*5534*/ 	.word	0x00000070


	//   ....[1]....
        /*5538*/ 	.word	0x00000080


	//   ....[2]....
        /*553c*/ 	.word	0x000001a0


	//   ....[3]....
        /*5540*/ 	.word	0x000003a0


	//   ....[4]....
        /*5544*/ 	.word	0x00000820


	//   ....[5]....
        /*5548*/ 	.word	0x00002960


	//----- nvinfo : EIATTR_REG_RECONFIG
	.align		4
.L_28:
        /*554c*/ 	.byte	0x01, 0x54
	.zero		2


	//----- nvinfo : EIATTR_MBARRIER_INSTR_OFFSETS
	.align		4
        /*5550*/ 	.byte	0x04, 0x39
        /*5552*/ 	.short	(.L_30 - .L_29)


	//   ....[0]....
.L_29:
        /*5554*/ 	.word	0x00000320
        /*5558*/ 	.word	0x000000ff
        /*555c*/ 	.word	0x00000000
        /*5560*/ 	.short	0x0100
        /*5562*/ 	.byte	0x09
	.zero		1


	//   ....[1]....
        /*5564*/ 	.word	0x00000330
        /*5568*/ 	.word	0x000000ff
        /*556c*/ 	.word	0x00000018
        /*5570*/ 	.short	0x0100
        /*5572*/ 	.byte	0x09
	.zero		1


	//   ....[2]....
        /*5574*/ 	.word	0x00000340
        /*5578*/ 	.word	0x000000ff
        /*557c*/ 	.word	0x00000008
        /*5580*/ 	.short	0x0100
        /*5582*/ 	.byte	0x09
	.zero		1


	//   ....[3]....
        /*5584*/ 	.word	0x00000350
        /*5588*/ 	.word	0x000000ff
        /*558c*/ 	.word	0x00000020
        /*5590*/ 	.short	0x0100
        /*5592*/ 	.byte	0x09
	.zero		1


	//   ....[4]....
        /*5594*/ 	.word	0x00000360
        /*5598*/ 	.word	0x000000ff
        /*559c*/ 	.word	0x00000010
        /*55a0*/ 	.short	0x0100
        /*55a2*/ 	.byte	0x09
	.zero		1


	//   ....[5]....
        /*55a4*/ 	.word	0x00000370
        /*55a8*/ 	.word	0x000000ff
        /*55ac*/ 	.word	0x00000028
        /*55b0*/ 	.short	0x0100
        /*55b2*/ 	.byte	0x09
	.zero		1


	//   ....[6]....
        /*55b4*/ 	.word	0x00000740
        /*55b8*/ 	.word	0x000000ff
        /*55bc*/ 	.word	0x00000040
        /*55c0*/ 	.short	0x0100
        /*55c2*/ 	.byte	0x06
	.zero		1


	//   ....[7]....
        /*55c4*/ 	.word	0x000007c0
        /*55c8*/ 	.word	0x000000ff
        /*55cc*/ 	.word	0x00000048
        /*55d0*/ 	.short	0x0100
        /*55d2*/ 	.byte	0x06
	.zero		1


	//   ....[8]....
        /*55d4*/ 	.word	0x00002d70
        /*55d8*/ 	.word	0x000000ff
        /*55dc*/ 	.word	0x00000000
        /*55e0*/ 	.short	0x010a
        /*55e2*/ 	.byte	0x07
	.zero		1


	//   ....[9]....
        /*55e4*/ 	.word	0x00002dd0
        /*55e8*/ 	.word	0x000000ff
        /*55ec*/ 	.word	0x00000000
        /*55f0*/ 	.short	0x010a
        /*55f2*/ 	.byte	0x07
	.zero		1


	//   ....[10]....
        /*55f4*/ 	.word	0x00006590
        /*55f8*/ 	.word	0x000000ff
        /*55fc*/ 	.word	0x00000000
        /*5600*/ 	.short	0x010a
        /*5602*/ 	.byte	0x0f
	.zero		1


	//   ....[11]....
        /*5604*/ 	.word	0x000065d0
        /*5608*/ 	.word	0x000000ff
        /*560c*/ 	.word	0x00000000
        /*5610*/ 	.short	0x010a
        /*5612*/ 	.byte	0x0f
	.zero		1


	//   ....[12]....
        /*5614*/ 	.word	0x0000b280
        /*5618*/ 	.word	0x00000003
        /*561c*/ 	.word	0x00000000
        /*5620*/ 	.short	0x0101
        /*5622*/ 	.byte	0x3f
	.zero		1


	//   ....[13]....
        /*5624*/ 	.word	0x0000ed80
        /*5628*/ 	.word	0x00000000
        /*562c*/ 	.word	0x00000000
        /*5630*/ 	.short	0x0101
        /*5632*/ 	.byte	0x3f
	.zero		1


	//   ....[14]....
        /*5634*/ 	.word	0x00022900
        /*5638*/ 	.word	0x0000000c
        /*563c*/ 	.word	0x00000018
        /*5640*/ 	.short	0x010a
        /*5642*/ 	.byte	0x3f
	.zero		1


	//   ....[15]....
        /*5644*/ 	.word	0x00022c80
        /*5648*/ 	.word	0x00000002
        /*564c*/ 	.word	0x00000048
        /*5650*/ 	.short	0x0101
        /*5652*/ 	.byte	0x3f
	.zero		1


	//   ....[16]....
        /*5654*/ 	.word	0x00023430
        /*5658*/ 	.word	0x00000003
        /*565c*/ 	.word	0x00000000
        /*5660*/ 	.short	0x010a
        /*5662*/ 	.byte	0x3f
	.zero		1


	//   ....[17]....
        /*5664*/ 	.word	0x000234c0
        /*5668*/ 	.word	0x00000003
        /*566c*/ 	.word	0x00000000
        /*5670*/ 	.short	0x010a
        /*5672*/ 	.byte	0x3f
	.zero		1


	//   ....[18]....
        /*5674*/ 	.word	0x00023550
        /*5678*/ 	.word	0x00000003
        /*567c*/ 	.word	0x00000000
        /*5680*/ 	.short	0x010a
        /*5682*/ 	.byte	0x3f
	.zero		1


	//   ....[19]....
        /*5684*/ 	.word	0x000235c0
        /*5688*/ 	.word	0x00000003
        /*568c*/ 	.word	0x00000000
        /*5690*/ 	.short	0x010a
        /*5692*/ 	.byte	0x3f
	.zero		1


	//   ....[20]....
        /*5694*/ 	.word	0x00023630
        /*5698*/ 	.word	0x00000000
        /*569c*/ 	.word	0x00000000
        /*56a0*/ 	.short	0x010a
        /*56a2*/ 	.byte	0x3f
	.zero		1


	//   ....[21]....
        /*56a4*/ 	.word	0x00023710
        /*56a8*/ 	.word	0x0000000c
        /*56ac*/ 	.word	0x00000018
        /*56b0*/ 	.short	0x010a
        /*56b2*/ 	.byte	0x3f
	.zero		1


	//   ....[22]....
        /*56b4*/ 	.word	0x000237e0
        /*56b8*/ 	.word	0x00000003
        /*56bc*/ 	.word	0x00000000
        /*56c0*/ 	.short	0x010a
        /*56c2*/ 	.byte	0x3f
	.zero		1


	//   ....[23]....
        /*56c4*/ 	.word	0x00023830
        /*56c8*/ 	.word	0x00000003
        /*56cc*/ 	.word	0x00000000
        /*56d0*/ 	.short	0x010a
        /*56d2*/ 	.byte	0x3f
	.zero		1


	//----- nvinfo : EIATTR_NUM_MBARRIERS
	.align		4
.L_30:
        /*56d4*/ 	.byte	0x03, 0x38
        /*56d6*/ 	.short	0x0008


	//----- nvinfo : EIATTR_EXIT_INSTR_OFFSETS
	.align		4
        /*56d8*/ 	.byte	0x04, 0x1c
        /*56da*/ 	.short	(.L_32 - .L_31)


	//   ....[0]....
.L_31:
        /*56dc*/ 	.word	0x000009b0


	//   ....[1]....
        /*56e0*/ 	.word	0x00001250


	//   ....[2]....
        /*56e4*/ 	.word	0x00021f10


	//   ....[3]....
        /*56e8*/ 	.word	0x000224b0


	//   ....[4]....
        /*56ec*/ 	.word	0x000235a0


	//----- nvinfo : EIATTR_MAX_THREADS
	.align		4
.L_32:
        /*56f0*/ 	.byte	0x04, 0x05
        /*56f2*/ 	.short	(.L_34 - .L_33)
.L_33:
        /*56f4*/ 	.word	0x00000180
        /*56f8*/ 	.word	0x00000001
        /*56fc*/ 	.word	0x00000001


	//----- nvinfo : EIATTR_CRS_STACK_SIZE
	.align		4
.L_34:
        /*5700*/ 	.byte	0x04, 0x1e
        /*5702*/ 	.short	(.L_36 - .L_35)
.L_35:
        /*5704*/ 	.word	0x00000000


	//----- nvinfo : EIATTR_CBANK_PARAM_SIZE
	.align		4
.L_36:
        /*5708*/ 	.byte	0x03, 0x19
        /*570a*/ 	.short	0x0470


	//----- nvinfo : EIATTR_PARAM_CBANK
	.align		4
        /*570c*/ 	.byte	0x04, 0x0a
        /*570e*/ 	.short	(.L_38 - .L_37)
	.align		4
.L_37:
        /*5710*/ 	.word	index@(.nv.constant0._ZN7cutlass13device_kernelINS_4gemm6kernel13GemmUniversalIN4cute5tupleIJiiiiEEENS1_10collective13CollectiveMmaINS1_37MainloopSm90TmaGmmaWarpSpecializedFP8ILi3ENS5_IJNS4_1CILi2EEESB_NSA_ILi1EEEEEENS1_35KernelTmaWarpSpecializedCooperativeEEENS5_IJNSA_ILi256EEESG_NSA_ILi32EEEEEENS_12float_e5m2_tENS5_IJlSC_lEEESJ_SK_NS4_8TiledMMAINS4_8MMA_AtomIJNS4_4SM904GMMA31MMA_64x256x32_F32E5M2E5M2_SS_TNILNSO_7ScaleInE1ELSQ_1EEEEEENS4_6LayoutINS5_IJSB_SC_SC_EEENS5_IJSC_NSA_ILi0EEESV_EEEEENS5_IJNS4_10UnderscoreESY_SY_EEEEENS4_23SM90_TMA_LOAD_MULTICASTENS4_14ComposedLayoutINS4_7SwizzleILi1ELi4ELi3EEENS4_18smem_ptr_flag_bitsILi8EEENST_INS5_IJNSA_ILi8EEESH_EEENS5_IJSH_SC_EEEEEEEvNS4_8identityES11_S1B_vS1C_EENS_8epilogue10collective6detail29Sm90TmaWarpSpecializedAdapterINS1F_15DefaultEpilogueISJ_SK_SK_NS1E_6thread17LinearCombinationISJ_Li1EffLNS1J_9ScaleType4KindE0ELNS_15FloatRoundStyleE2ESJ_EENS1_15EpilogueDefaultEEEEEvvEEEEvNT_6ParamsE)
        /*5714*/ 	.short	0x0210
        /*5716*/ 	.short	0x0470


	//----- nvinfo : EIATTR_SW_WAR
	.align		4
.L_38:
        /*5718*/ 	.byte	0x04, 0x36
        /*571a*/ 	.short	(.L_40 - .L_39)
.L_39:
        /*571c*/ 	.word	0x00000008
.L_40:


//--------------------- .nv.callgraph             --------------------------
	.section	.nv.callgraph,"",@"SHT_CUDA_CALLGRAPH"
	.align	4
	.sectionentsize	8
	.align		4
        /*0000*/ 	.word	0x00000000
	.align		4
        /*0004*/ 	.word	0xffffffff
	.align		4
        /*0008*/ 	.word	0x00000000
	.align		4
        /*000c*/ 	.word	0xfffffffe
	.align		4
        /*0010*/ 	.word	0x00000000
	.align		4
        /*0014*/ 	.word	0xfffffffd
	.align		4
        /*0018*/ 	.word	0x00000000
	.align		4
        /*001c*/ 	.word	0xfffffffc


//--------------------- .nv.constant4             --------------------------
	.section	.nv.constant4,"a",@progbits
	.align	8
	.align		8
.nv.constant4:
        /*0000*/ 	.dword	_ZN39_INTERNAL_0e18631f_4_k_cu_3e74d582_55304cuda3std3__45__cpo5beginE
	.align		8
        /*0008*/ 	.dword	_ZN39_INTERNAL_0e18631f_4_k_cu_3e74d582_55304cuda3std3__45__cpo3endE
	.align		8
        /*0010*/ 	.dword	_ZN39_INTERNAL_0e18631f_4_k_cu_3e74d582_55304cuda3std3__45__cpo6cbeginE
	.align		8
        /*0018*/ 	.dword	_ZN39_INTERNAL_0e18631f_4_k_cu_3e74d582_55304cuda3std3__45__cpo4cendE
	.align		8
        /*0020*/ 	.dword	_ZN39_INTERNAL_0e18631f_4_k_cu_3e74d582_55304cuda3std3__441_GLOBAL__N__0e18631f_4_k_cu_3e74d582_55306ignoreE
	.align		8
        /*0028*/ 	.dword	_ZN39_INTERNAL_0e18631f_4_k_cu_3e74d582_55304cuda3std3__419piecewise_constructE
	.align		8
        /*0030*/ 	.dword	_ZN39_INTERNAL_0e18631f_4_k_cu_3e74d582_55304cuda3std3__48in_placeE
	.align		8
        /*0038*/ 	.dword	_ZN39_INTERNAL_0e18631f_4_k_cu_3e74d582_55304cuda3std6ranges3__45__cpo4swapE
	.align		8
        /*0040*/ 	.dword	_ZN39_INTERNAL_0e18631f_4_k_cu_3e74d582_55304cuda3std6ranges3__45__cpo9iter_moveE
	.align		8
        /*0048*/ 	.dword	_ZN39_INTERNAL_0e18631f_4_k_cu_3e74d582_55304cute7productE
	.align		8
        /*0050*/ 	.dword	_ZN39_INTERNAL_0e18631f_4_k_cu_3e74d582_55304cute1_E


//--------------------- .text._ZN7cutlass13device_kernelINS_4gemm6kernel13GemmUniversalIN4cute5tupleIJiiiiEEENS1_10collective13CollectiveMmaINS1_37MainloopSm90TmaGmmaWarpSpecializedFP8ILi3ENS5_IJNS4_1CILi2EEESB_NSA_ILi1EEEEEENS1_35KernelTmaWarpSpecializedCooperativeEEENS5_IJNSA_ILi256EEESG_NSA_ILi32EEEEEENS_12float_e5m2_tENS5_IJlSC_lEEESJ_SK_NS4_8TiledMMAINS4_8MMA_AtomIJNS4_4SM904GMMA31MMA_64x256x32_F32E5M2E5M2_SS_TNILNSO_7ScaleInE1ELSQ_1EEEEEENS4_6LayoutINS5_IJSB_SC_SC_EEENS5_IJSC_NSA_ILi0EEESV_EEEEENS5_IJNS4_10UnderscoreESY_SY_EEEEENS4_23SM90_TMA_LOAD_MULTICASTENS4_14ComposedLayoutINS4_7SwizzleILi1ELi4ELi3EEENS4_18smem_ptr_flag_bitsILi8EEENST_INS5_IJNSA_ILi8EEESH_EEENS5_IJSH_SC_EEEEEEEvNS4_8identityES11_S1B_vS1C_EENS_8epilogue10collective6detail29Sm90TmaWarpSpecializedAdapterINS1F_15DefaultEpilogueISJ_SK_SK_NS1E_6thread17LinearCombinationISJ_Li1EffLNS1J_9ScaleType4KindE0ELNS_15FloatRoundStyleE2ESJ_EENS1_15EpilogueDefaultEEEEEvvEEEEvNT_6ParamsE --------------------------
	.section	.text._ZN7cutlass13device_kernelINS_4gemm6kernel13GemmUniversalIN4cute5tupleIJiiiiEEENS1_10collective13CollectiveMmaINS1_37MainloopSm90TmaGmmaWarpSpecializedFP8ILi3ENS5_IJNS4_1CILi2EEESB_NSA_ILi1EEEEEENS1_35KernelTmaWarpSpecializedCooperativeEEENS5_IJNSA_ILi256EEESG_NSA_ILi32EEEEEENS_12float_e5m2_tENS5_IJlSC_lEEESJ_SK_NS4_8TiledMMAINS4_8MMA_AtomIJNS4_4SM904GMMA31MMA_64x256x32_F32E5M2E5M2_SS_TNILNSO_7ScaleInE1ELSQ_1EEEEEENS4_6LayoutINS5_IJSB_SC_SC_EEENS5_IJSC_NSA_ILi0EEESV_EEEEENS5_IJNS4_10UnderscoreESY_SY_EEEEENS4_23SM90_TMA_LOAD_MULTICASTENS4_14ComposedLayoutINS4_7SwizzleILi1ELi4ELi3EEENS4_18smem_ptr_flag_bitsILi8EEENST_INS5_IJNSA_ILi8EEESH_EEENS5_IJSH_SC_EEEEEEEvNS4_8identityES11_S1B_vS1C_EENS_8epilogue10collective6detail29Sm90TmaWarpSpecializedAdapterINS1F_15DefaultEpilogueISJ_SK_SK_NS1E_6thread17LinearCombinationISJ_Li1EffLNS1J_9ScaleType4KindE0ELNS_15FloatRoundStyleE2ESJ_EENS1_15EpilogueDefaultEEEEEvvEEEEvNT_6ParamsE,"ax",@progbits
	.align	128
.text._ZN7cutlass13device_kernelINS_4gemm6kernel13GemmUniversalIN4cute5tupleIJiiiiEEENS1_10collective13CollectiveMmaINS1_37MainloopSm90TmaGmmaWarpSpecializedFP8ILi3ENS5_IJNS4_1CILi2EEESB_NSA_ILi1EEEEEENS1_35KernelTmaWarpSpecializedCooperativeEEENS5_IJNSA_ILi256EEESG_NSA_ILi32EEEEEENS_12float_e5m2_tENS5_IJlSC_lEEESJ_SK_NS4_8TiledMMAINS4_8MMA_AtomIJNS4_4SM904GMMA31MMA_64x256x32_F32E5M2E5M2_SS_TNILNSO_7ScaleInE1ELSQ_1EEEEEENS4_6LayoutINS5_IJSB_SC_SC_EEENS5_IJSC_NSA_ILi0EEESV_EEEEENS5_IJNS4_10UnderscoreESY_SY_EEEEENS4_23SM90_TMA_LOAD_MULTICASTENS4_14ComposedLayoutINS4_7SwizzleILi1ELi4ELi3EEENS4_18smem_ptr_flag_bitsILi8EEENST_INS5_IJNSA_ILi8EEESH_EEENS5_IJSH_SC_EEEEEEEvNS4_8identityES11_S1B_vS1C_EENS_8epilogue10collective6detail29Sm90TmaWarpSpecializedAdapterINS1F_15DefaultEpilogueISJ_SK_SK_NS1E_6thread17LinearCombinationISJ_Li1EffLNS1J_9ScaleType4KindE0ELNS_15FloatRoundStyleE2ESJ_EENS1_15EpilogueDefaultEEEEEvvEEEEvNT_6ParamsE:
        .type           _ZN7cutlass13device_kernelINS_4gemm6kernel13GemmUniversalIN4cute5tupleIJiiiiEEENS1_10collective13CollectiveMmaINS1_37MainloopSm90TmaGmmaWarpSpecializedFP8ILi3ENS5_IJNS4_1CILi2EEESB_NSA_ILi1EEEEEENS1_35KernelTmaWarpSpecializedCooperativeEEENS5_IJNSA_ILi256EEESG_NSA_ILi32EEEEEENS_12float_e5m2_tENS5_IJlSC_lEEESJ_SK_NS4_8TiledMMAINS4_8MMA_AtomIJNS4_4SM904GMMA31MMA_64x256x32_F32E5M2E5M2_SS_TNILNSO_7ScaleInE1ELSQ_1EEEEEENS4_6LayoutINS5_IJSB_SC_SC_EEENS5_IJSC_NSA_ILi0EEESV_EEEEENS5_IJNS4_10UnderscoreESY_SY_EEEEENS4_23SM90_TMA_LOAD_MULTICASTENS4_14ComposedLayoutINS4_7SwizzleILi1ELi4ELi3EEENS4_18smem_ptr_flag_bitsILi8EEENST_INS5_IJNSA_ILi8EEESH_EEENS5_IJSH_SC_EEEEEEEvNS4_8identityES11_S1B_vS1C_EENS_8epilogue10collective6detail29Sm90TmaWarpSpecializedAdapterINS1F_15DefaultEpilogueISJ_SK_SK_NS1E_6thread17LinearCombinationISJ_Li1EffLNS1J_9ScaleType4KindE0ELNS_15FloatRoundStyleE2ESJ_EENS1_15EpilogueDefaultEEEEEvvEEEEvNT_6ParamsE,@function
        .size           _ZN7cutlass13device_kernelINS_4gemm6kernel13GemmUniversalIN4cute5tupleIJiiiiEEENS1_10collective13CollectiveMmaINS1_37MainloopSm90TmaGmmaWarpSpecializedFP8ILi3ENS5_IJNS4_1CILi2EEESB_NSA_ILi1EEEEEENS1_35KernelTmaWarpSpecializedCooperativeEEENS5_IJNSA_ILi256EEESG_NSA_ILi32EEEEEENS_12float_e5m2_tENS5_IJlSC_lEEESJ_SK_NS4_8TiledMMAINS4_8MMA_AtomIJNS4_4SM904GMMA31MMA_64x256x32_F32E5M2E5M2_SS_TNILNSO_7ScaleInE1ELSQ_1EEEEEENS4_6LayoutINS5_IJSB_SC_SC_EEENS5_IJSC_NSA_ILi0EEESV_EEEEENS5_IJNS4_10UnderscoreESY_SY_EEEEENS4_23SM90_TMA_LOAD_MULTICASTENS4_14ComposedLayoutINS4_7SwizzleILi1ELi4ELi3EEENS4_18smem_ptr_flag_bitsILi8EEENST_INS5_IJNSA_ILi8EEESH_EEENS5_IJSH_SC_EEEEEEEvNS4_8identityES11_S1B_vS1C_EENS_8epilogue10collective6detail29Sm90TmaWarpSpecializedAdapterINS1F_15DefaultEpilogueISJ_SK_SK_NS1E_6thread17LinearCombinationISJ_Li1EffLNS1J_9ScaleType4KindE0ELNS_15FloatRoundStyleE2ESJ_EENS1_15EpilogueDefaultEEEEEvvEEEEvNT_6ParamsE,(.L_x_588 - _ZN7cutlass13device_kernelINS_4gemm6kernel13GemmUniversalIN4cute5tupleIJiiiiEEENS1_10collective13CollectiveMmaINS1_37MainloopSm90TmaGmmaWarpSpecializedFP8ILi3ENS5_IJNS4_1CILi2EEESB_NSA_ILi1EEEEEENS1_35KernelTmaWarpSpecializedCooperativeEEENS5_IJNSA_ILi256EEESG_NSA_ILi32EEEEEENS_12float_e5m2_tENS5_IJlSC_lEEESJ_SK_NS4_8TiledMMAINS4_8MMA_AtomIJNS4_4SM904GMMA31MMA_64x256x32_F32E5M2E5M2_SS_TNILNSO_7ScaleInE1ELSQ_1EEEEEENS4_6LayoutINS5_IJSB_SC_SC_EEENS5_IJSC_NSA_ILi0EEESV_EEEEENS5_IJNS4_10UnderscoreESY_SY_EEEEENS4_23SM90_TMA_LOAD_MULTICASTENS4_14ComposedLayoutINS4_7SwizzleILi1ELi4ELi3EEENS4_18smem_ptr_flag_bitsILi8EEENST_INS5_IJNSA_ILi8EEESH_EEENS5_IJSH_SC_EEEEEEEvNS4_8identityES11_S1B_vS1C_EENS_8epilogue10collective6detail29Sm90TmaWarpSpecializedAdapterINS1F_15DefaultEpilogueISJ_SK_SK_NS1E_6thread17LinearCombinationISJ_Li1EffLNS1J_9ScaleType4KindE0ELNS_15FloatRoundStyleE2ESJ_EENS1_15EpilogueDefaultEEEEEvvEEEEvNT_6ParamsE)
        .other          _ZN7cutlass13device_kernelINS_4gemm6kernel13GemmUniversalIN4cute5tupleIJiiiiEEENS1_10collective13CollectiveMmaINS1_37MainloopSm90TmaGmmaWarpSpecializedFP8ILi3ENS5_IJNS4_1CILi2EEESB_NSA_ILi1EEEEEENS1_35KernelTmaWarpSpecializedCooperativeEEENS5_IJNSA_ILi256EEESG_NSA_ILi32EEEEEENS_12float_e5m2_tENS5_IJlSC_lEEESJ_SK_NS4_8TiledMMAINS4_8MMA_AtomIJNS4_4SM904GMMA31MMA_64x256x32_F32E5M2E5M2_SS_TNILNSO_7ScaleInE1ELSQ_1EEEEEENS4_6LayoutINS5_IJSB_SC_SC_EEENS5_IJSC_NSA_ILi0EEESV_EEEEENS5_IJNS4_10UnderscoreESY_SY_EEEEENS4_23SM90_TMA_LOAD_MULTICASTENS4_14ComposedLayoutINS4_7SwizzleILi1ELi4ELi3EEENS4_18smem_ptr_flag_bitsILi8EEENST_INS5_IJNSA_ILi8EEESH_EEENS5_IJSH_SC_EEEEEEEvNS4_8identityES11_S1B_vS1C_EENS_8epilogue10collective6detail29Sm90TmaWarpSpecializedAdapterINS1F_15DefaultEpilogueISJ_SK_SK_NS1E_6thread17LinearCombinationISJ_Li1EffLNS1J_9ScaleType4KindE0ELNS_15FloatRoundStyleE2ESJ_EENS1_15EpilogueDefaultEEEEEvvEEEEvNT_6ParamsE,@"STO_CUDA_ENTRY STV_DEFAULT"
_ZN7cutlass13device_kernelINS_4gemm6kernel13GemmUniversalIN4cute5tupleIJiiiiEEENS1_10collective13CollectiveMmaINS1_37MainloopSm90TmaGmmaWarpSpecializedFP8ILi3ENS5_IJNS4_1CILi2EEESB_NSA_ILi1EEEEEENS1_35KernelTmaWarpSpecializedCooperativeEEENS5_IJNSA_ILi256EEESG_NSA_ILi32EEEEEENS_12float_e5m2_tENS5_IJlSC_lEEESJ_SK_NS4_8TiledMMAINS4_8MMA_AtomIJNS4_4SM904GMMA31MMA_64x256x32_F32E5M2E5M2_SS_TNILNSO_7ScaleInE1ELSQ_1EEEEEENS4_6LayoutINS5_IJSB_SC_SC_EEENS5_IJSC_NSA_ILi0EEESV_EEEEENS5_IJNS4_10UnderscoreESY_SY_EEEEENS4_23SM90_TMA_LOAD_MULTICASTENS4_14ComposedLayoutINS4_7SwizzleILi1ELi4ELi3EEENS4_18smem_ptr_flag_bitsILi8EEENST_INS5_IJNSA_ILi8EEESH_EEENS5_IJSH_SC_EEEEEEEvNS4_8identityES11_S1B_vS1C_EENS_8epilogue10collective6detail29Sm90TmaWarpSpecializedAdapterINS1F_15DefaultEpilogueISJ_SK_SK_NS1E_6thread17LinearCombinationISJ_Li1EffLNS1J_9ScaleType4KindE0ELNS_15FloatRoundStyleE2ESJ_EENS1_15EpilogueDefaultEEEEEvvEEEEvNT_6ParamsE:
[----:B------:R-:W0:Y:S02]  /*0000*/  LDC R1, c[0x0][0x28] ;  /* 0x00000a00ff017b82 */ /* 0x000e240000000800 */
[----:B0-----:R-:W-:Y:S01]  /*0010*/  VIADD R1, R1, 0xfffff988 ;  /* 0xfffff98801017836 */ /* 0x001fe20000000000 */
[----:B------:R-:W0:Y:S01]  /*0020*/  S2R R4, SR_TID.X ;  /* 0x0000000000047919 */ /* 0x000e220000002100 */
[----:B------:R-:W-:Y:S01]  /*0030*/  ELECT P0, URZ, PT ;  /* 0x00000000003f782f */ /* 0x000fe20003800000 */
[----:B------:R-:W-:Y:S01]  /*0040*/  BSSY B0, `(.L_x_0) ;  /* 0x0000015000007945 */ /* 0x000fe20003800000 */
[--C-:B0-----:R-:W-:Y:S02]  /*0050*/  SHF.R.U32.HI R0, RZ, 0x5, R4.reuse ;  /* 0x00000005ff007819 */ /* 0x101fe40000011604 */
[----:B------:R-:W-:-:S03]  /*0060*/  SHF.R.U32.HI R2, RZ, 0x7, R4 ;  /* 0x00000007ff027819 */ /* 0x000fc60000011604 */
[----:B------:R-:W0:Y:S04]  /*0070*/  SHFL.IDX PT, R3, R0, RZ, 0x1f ;  /* 0x00001fff00037589 */ /* 0x000e2800000e0000 */
[----:B------:R-:W1:Y:S01]  /*0080*/  SHFL.IDX PT, R2, R2, RZ, 0x1f ;  /* 0x00001fff02027589 */ /* 0x000e6200000e0000 */
[----:B0-----:R-:W-:Y:S02]  /*0090*/  R2UR UR4, R3 ;  /* 0x00000000030472ca */ /* 0x001fe400000e0000 */
[----:B-1----:R-:W-:-:S11]  /*00a0*/  R2UR UR6, R2 ;  /* 0x00000000020672ca */ /* 0x002fd600000e0000 */
[----:B------:R-:W-:Y:S02]  /*00b0*/  USHF.R.S32.HI UR5, URZ, 0x1f, UR4 ;  /* 0x0000001f3f057899 */ /* 0x000fe40008011404 */
[----:B------:R-:W-:Y:S02]  /*00c0*/  ISETP.NE.OR P0, PT, RZ, UR4, !P0 ;  /* 0x00000004ff007c0c */ /* 0x000fe4000c705670 */
[----:B------:R-:W-:-:S04]  /*00d0*/  ULEA.HI UR5, UR5, UR4, URZ, 0x2 ;  /* 0x0000000405057291 */ /* 0x000fc8000f8f103f */
[----:B------:R-:W-:-:S04]  /*00e0*/  ULOP3.LUT UR5, UR5, 0xfffffffc, URZ, 0xc0, !UPT ;  /* 0xfffffffc05057892 */ /* 0x000fc8000f8ec03f */
[----:B------:R-:W-:-:S03]  /*00f0*/  UIADD3 UR8, UR4, -UR5, URZ ;  /* 0x8000000504087290 */ /* 0x000fc6000fffe03f */
[----:B------:R-:W-:Y:S09]  /*0100*/  @P0 BRA `(.L_x_1) ;  /* 0x0000000000200947 */ /* 0x000ff20003800000 */
[----:B------:R-:W-:Y:S02]  /*0110*/  ULDC.64 UR4, c[0x0][0x198] ;  /* 0x0000660000047ab9 */ /* 0x000fe40000000a00 */
[----:B------:R-:W-:Y:S02]  /*0120*/  UIADD3 UR10, UP0, UR4, 0xf0, URZ ;  /* 0x000000f0040a7890 */ /* 0x000fe4000ff1e03f */
[----:B------:R-:W-:Y:S02]  /*0130*/  UIADD3 UR4, UP1, UR4, 0x1f0, URZ ;  /* 0x000001f004047890 */ /* 0x000fe4000ff3e03f */
[----:B------:R-:W-:Y:S02]  /*0140*/  UIADD3.X UR11, URZ, UR5, URZ, UP0, !UPT ;  /* 0x000000053f0b7290 */ /* 0x000fe400087fe43f */
[----:B------:R-:W-:-:S07]  /*0150*/  UIADD3.X UR5, URZ, UR5, URZ, UP1, !UPT ;  /* 0x000000053f057290 */ /* 0x000fce0008ffe43f */
[----:B------:R0:W-:Y:S02]  /*0160*/  UTMACCTL.PF [UR10] ;  /* 0x000000000a0079b9 */ /* 0x0001e40008040000 */
[----:B------:R0:W-:Y:S02]  /*0170*/  UTMACCTL.PF [UR4] ;  /* 0x00000000040079b9 */ /* 0x0001e40008040000 */
[----:B0-----:R-:W-:Y:S01]  /*0180*/  NOP ;  /* 0x0000000000007918 */ /* 0x001fe20000000000 */
.L_x_1:
[----:B------:R-:W-:Y:S05]  /*0190*/  BSYNC B0 ;  /* 0x0000000000007941 */ /* 0x000fea0003800000 */
.L_x_0:
[----:B------:R-:W0:Y:S01]  /*01a0*/  SHFL.IDX PT, R3, R0, RZ, 0x1f ;  /* 0x00001fff00037589 */ /* 0x000e2200000e0000 */
[----:B------:R-:W-:Y:S01]  /*01b0*/  UISETP.NE.AND UP0, UPT, UR8, 0x3, UPT ;  /* 0x000000030800788c */ /* 0x000fe2000bf05270 */
[----:B------:R-:W-:Y:S01]  /*01c0*/  ISETP.NE.AND P1, PT, RZ, UR6, PT ;  /* 0x00000006ff007c0c */ /* 0x000fe2000bf25270 */
[----:B------:R-:W-:Y:S02]  /*01d0*/  UIADD3 UR10, UR6, -0x1, URZ ;  /* 0xffffffff060a7890 */ /* 0x000fe4000fffe03f */
[----:B------:R-:W-:Y:S02]  /*01e0*/  UISETP.EQ.OR UP0, UPT, UR8, URZ, !UP0 ;  /* 0x0000003f0800728c */ /* 0x000fe4000c702670 */
[----:B------:R-:W-:Y:S02]  /*01f0*/  UISETP.GE.U32.AND UP1, UPT, UR10, 0x2, UPT ;  /* 0x000000020a00788c */ /* 0x000fe4000bf26070 */
[----:B------:R-:W-:-:S04]  /*0200*/  UISETP.EQ.AND UP0, UPT, UR6, URZ, UP0 ;  /* 0x0000003f0600728c */ /* 0x000fc80008702270 */
[----:B------:R-:W-:-:S04]  /*0210*/  USEL UR13, URZ, 0x1, !UP0 ;  /* 0x000000013f0d7887 */ /* 0x000fc8000c000000 */
[----:B------:R-:W-:Y:S01]  /*0220*/  USEL UR13, UR13, 0x2, UP1 ;  /* 0x000000020d0d7887 */ /* 0x000fe20008800000 */
[----:B0-----:R-:W-:-:S13]  /*0230*/  ISETP.NE.AND P0, PT, R3, RZ, PT ;  /* 0x000000ff0300720c */ /* 0x001fda0003f05270 */
[----:B------:R-:W-:Y:S05]  /*0240*/  @P0 BRA `(.L_x_2) ;  /* 0x0000000000500947 */ /* 0x000fea0003800000 */
[----:B------:R-:W0:Y:S01]  /*0250*/  S2UR UR9, SR_CgaCtaId ;  /* 0x00000000000979c3 */ /* 0x000e220000008800 */
[----:B------:R-:W-:Y:S01]  /*0260*/  UMOV UR4, 0x400 ;  /* 0x0000040000047882 */ /* 0x000fe20000000000 */
[----:B------:R-:W-:Y:S01]  /*0270*/  UMOV UR5, 0x1 ;  /* 0x0000000100057882 */ /* 0x000fe20000000000 */
[----:B------:R-:W-:Y:S01]  /*0280*/  UMOV UR6, 0x6 ;  /* 0x0000000600067882 */ /* 0x000fe20000000000 */
[----:B------:R-:W-:Y:S01]  /*0290*/  ELECT P0, URZ, PT ;  /* 0x00000000003f782f */ /* 0x000fe20003800000 */
[----:B------:R-:W-:-:S04]  /*02a0*/  UIADD3 UR6, -UR6, 0x100000, URZ ;  /* 0x0010000006067890 */ /* 0x000fc8000fffe13f */
[----:B------:R-:W-:Y:S02]  /*02b0*/  USHF.L.U32 UR7, UR6, 0xb, URZ ;  /* 0x0000000b06077899 */ /* 0x000fe4000800063f */
[----:B------:R-:W-:Y:S02]  /*02c0*/  USHF.L.U32 UR6, UR6, 0x1, URZ ;  /* 0x0000000106067899 */ /* 0x000fe4000800063f */
[----:B0-----:R-:W-:Y:S02]  /*02d0*/  ULEA UR9, UR9, UR4, 0x18 ;  /* 0x0000000409097291 */ /* 0x001fe4000f8ec03f */
[----:B------:R-:W-:-:S04]  /*02e0*/  UIADD3 UR4, -UR5, 0x100000, URZ ;  /* 0x0010000005047890 */ /* 0x000fc8000fffe13f */
[----:B------:R-:W-:Y:S02]  /*02f0*/  USHF.L.U32 UR5, UR4, 0xb, URZ ;  /* 0x0000000b04057899 */ /* 0x000fe4000800063f */
[----:B------:R-:W-:Y:S01]  /*0300*/  USHF.L.U32 UR4, UR4, 0x1, URZ ;  /* 0x0000000104047899 */ /* 0x000fe2000800063f */
[----:B------:R-:W0:Y:S11]  /*0310*/  FENCE.VIEW.ASYNC.S ;  /* 0x00000000000073c6 */ /* 0x000e360000000000 */
[----:B0-----:R0:W1:Y:S01]  /*0320*/  SYNCS.EXCH.64 URZ, [UR9], UR4 ;  /* 0x00000004093f75b2 */ /* 0x0010620008000100 */
[----:B------:R0:W2:Y:S01]  /*0330*/  SYNCS.EXCH.64 URZ, [UR9+0x18], UR6 ;  /* 0x00001806093f75b2 */ /* 0x0000a20008000100 */
[----:B------:R0:W3:Y:S01]  /*0340*/  SYNCS.EXCH.64 URZ, [UR9+0x8], UR4 ;  /* 0x00000804093f75b2 */ /* 0x0000e20008000100 */
[----:B------:R0:W4:Y:S01]  /*0350*/  SYNCS.EXCH.64 URZ, [UR9+0x20], UR6 ;  /* 0x00002006093f75b2 */ /* 0x0001220008000100 */
[----:B------:R0:W0:Y:S01]  /*0360*/  SYNCS.EXCH.64 URZ, [UR9+0x10], UR4 ;  /* 0x00001004093f75b2 */ /* 0x0000220008000100 */
[----:B------:R0:W0:Y:S01]  /*0370*/  SYNCS.EXCH.64 URZ, [UR9+0x28], UR6 ;  /* 0x00002806093f75b2 */ /* 0x0000220008000100 */
[----:B------:R-:W-:Y:S01]  /*0380*/  NOP ;  /* 0x0000000000007918 */ /* 0x000fe20000000000 */
.L_x_2:
[----:B------:R-:W-:Y:S01]  /*0390*/  SHF.R.S32.HI R2, RZ, 0x1f, R4 ;  /* 0x0000001fff027819 */ /* 0x000fe20000011404 */
[----:B------:R-:W5:Y:S01]  /*03a0*/  SHFL.IDX PT, R0, R0, RZ, 0x1f ;  /* 0x00001fff00007589 */ /* 0x000f6200000e0000 */
[----:B0-----:R-:W0:Y:S01]  /*03b0*/  S2UR UR9, SR_CTAID.X ;  /* 0x00000000000979c3 */ /* 0x001e220000002500 */
[----:B------:R-:W-:Y:S02]  /*03c0*/  ELECT P0, URZ, PT ;  /* 0x00000000003f782f */ /* 0x000fe40003800000 */
[----:B------:R-:W-:Y:S01]  /*03d0*/  LEA.HI R2, R2, R4, RZ, 0x7 ;  /* 0x0000000402027211 */ /* 0x000fe200078f38ff */
[----:B------:R-:W-:Y:S01]  /*03e0*/  ULDC UR4, c[0x0][0x150] ;  /* 0x0000540000047ab9 */ /* 0x000fe20000000800 */
[----:B------:R-:W-:Y:S01]  /*03f0*/  SHF.R.S32.HI R6, RZ, 0x1f, R3 ;  /* 0x0000001fff067819 */ /* 0x000fe20000011403 */
[----:B------:R-:W-:Y:S01]  /*0400*/  NOP ;  /* 0x0000000000007918 */ /* 0x000fe20000000000 */
[----:B------:R-:W-:Y:S01]  /*0410*/  LOP3.LUT R2, R2, 0xffffff80, RZ, 0xc0, !PT ;  /* 0xffffff8002027812 */ /* 0x000fe200078ec0ff */
[----:B------:R-:W-:Y:S01]  /*0420*/  NOP ;  /* 0x0000000000007918 */ /* 0x000fe20000000000 */
[----:B------:R-:W-:Y:S01]  /*0430*/  LEA.HI R6, R6, R3, RZ, 0x2 ;  /* 0x0000000306067211 */ /* 0x000fe200078f10ff */
[----:B------:R-:W1:Y:S02]  /*0440*/  LDC R8, c[0x0][0x144] ;  /* 0x00005100ff087b82 */ /* 0x000e640000000800 */
[----:B------:R-:W-:Y:S01]  /*0450*/  IMAD.IADD R4, R4, 0x1, -R2 ;  /* 0x0000000104047824 */ /* 0x000fe200078e0a02 */
[----:B------:R-:W-:Y:S01]  /*0460*/  LOP3.LUT R6, R6, 0x3ffffffc, RZ, 0xc0, !PT ;  /* 0x3ffffffc06067812 */ /* 0x000fe200078ec0ff */
[----:B------:R-:W2:Y:S03]  /*0470*/  S2R R2, SR_CTAID.Y ;  /* 0x0000000000027919 */ /* 0x000ea60000002600 */
[----:B------:R-:W-:Y:S01]  /*0480*/  SHF.R.S32.HI R5, RZ, 0x1f, R4 ;  /* 0x0000001fff057819 */ /* 0x000fe20000011404 */
[----:B------:R-:W-:Y:S01]  /*0490*/  IMAD.IADD R6, R3, 0x1, -R6 ;  /* 0x0000000103067824 */ /* 0x000fe200078e0a06 */
[----:B------:R-:W3:Y:S02]  /*04a0*/  LDC R13, c[0x0][0x148] ;  /* 0x00005200ff0d7b82 */ /* 0x000ee40000000800 */
[----:B------:R-:W-:-:S02]  /*04b0*/  LEA.HI R5, R5, R4, RZ, 0x3 ;  /* 0x0000000405057211 */ /* 0x000fc400078f18ff */
[----:B-----5:R-:W-:Y:S02]  /*04c0*/  ISETP.NE.OR P0, PT, R0, RZ, !P0 ;  /* 0x000000ff0000720c */ /* 0x020fe40004705670 */
[--C-:B------:R-:W-:Y:S02]  /*04d0*/  SHF.R.S32.HI R0, RZ, 0x3, R5.reuse ;  /* 0x00000003ff007819 */ /* 0x100fe40000011405 */
[----:B------:R-:W-:Y:S02]  /*04e0*/  SHF.R.S32.HI R5, RZ, 0x1f, R5 ;  /* 0x0000001fff057819 */ /* 0x000fe40000011405 */
[----:B0-----:R-:W-:Y:S02]  /*04f0*/  I2FP.F32.U32 R7, UR9 ;  /* 0x0000000900077c45 */ /* 0x001fe40008201000 */
[----:B------:R-:W-:-:S03]  /*0500*/  LEA.HI R5, R5, R0, RZ, 0x2 ;  /* 0x0000000005057211 */ /* 0x000fc600078f10ff */
[----:B------:R-:W-:Y:S01]  /*0510*/  FMUL R7, R7, UR4 ;  /* 0x0000000407077c20 */ /* 0x000fe20008400000 */
[----:B------:R-:W-:Y:S01]  /*0520*/  LOP3.LUT R5, R5, 0xfffffffc, RZ, 0xc0, !PT ;  /* 0xfffffffc05057812 */ /* 0x000fe200078ec0ff */
[----:B------:R-:W-:Y:S01]  /*0530*/  VOTEU.ALL UP0, P0 ;  /* 0x00000000003f7886 */ /* 0x000fe20000000000 */
[----:B------:R-:W-:Y:S01]  /*0540*/  ULDC UR4, c[0x0][0x154] ;  /* 0x0000550000047ab9 */ /* 0x000fe20000000800 */
[----:B------:R-:W-:Y:S02]  /*0550*/  VOTEU.ALL UP1, P0 ;  /* 0x00000000003f7886 */ /* 0x000fe40000020000 */
[----:B------:R-:W0:Y:S01]  /*0560*/  F2I.U32.TRUNC.NTZ R7, R7 ;  /* 0x0000000700077305 */ /* 0x000e22000020f000 */
[----:B------:R-:W-:Y:S01]  /*0570*/  IMAD.IADD R5, R0, 0x1, -R5 ;  /* 0x0000000100057824 */ /* 0x000fe200078e0a05 */
[----:B------:R-:W5:Y:S01]  /*0580*/  @!UP0 S2UR UR7, SR_CgaCtaId ;  /* 0x00000000000789c3 */ /* 0x000f620000008800 */
[----:B------:R-:W-:Y:S02]  /*0590*/  @!UP0 UMOV UR6, 0x400 ;  /* 0x0000040000068882 */ /* 0x000fe40000000000 */
[----:B------:R-:W-:Y:S01]  /*05a0*/  IMAD R5, R6, 0x4, R5 ;  /* 0x0000000406057824 */ /* 0x000fe200078e0205 */
[----:B--2---:R-:W-:-:S04]  /*05b0*/  I2FP.F32.U32 R6, R2 ;  /* 0x0000000200067245 */ /* 0x004fc80000201000 */
[----:B------:R-:W-:Y:S01]  /*05c0*/  LEA.HI R0, R5, R5, RZ, 0x1 ;  /* 0x0000000505007211 */ /* 0x000fe200078f08ff */
[----:B------:R-:W-:Y:S01]  /*05d0*/  FMUL R6, R6, UR4 ;  /* 0x0000000406067c20 */ /* 0x000fe20008400000 */
[----:B------:R-:W-:Y:S02]  /*05e0*/  UMOV UR4, 0x20 ;  /* 0x0000002000047882 */ /* 0x000fe40000000000 */
[----:B------:R-:W-:Y:S01]  /*05f0*/  LOP3.LUT R0, R0, 0xfffffffe, RZ, 0xc0, !PT ;  /* 0xfffffffe00007812 */ /* 0x000fe200078ec0ff */
[----:B0-----:R-:W-:Y:S01]  /*0600*/  IMAD.MOV R11, RZ, RZ, -R7 ;  /* 0x000000ffff0b7224 */ /* 0x001fe200078e0a07 */
[----:B------:R-:W-:-:S04]  /*0610*/  @!UP0 UIADD3 UR4, -UR4, 0x100000, URZ ;  /* 0x0010000004048890 */ /* 0x000fc8000fffe13f */
[----:B------:R-:W-:Y:S02]  /*0620*/  @!UP0 USHF.L.U32 UR5, UR4, 0xb, URZ ;  /* 0x0000000b04058899 */ /* 0x000fe4000800063f */
[----:B------:R-:W-:Y:S01]  /*0630*/  @!UP0 USHF.L.U32 UR4, UR4, 0x1, URZ ;  /* 0x0000000104048899 */ /* 0x000fe2000800063f */
[----:B------:R-:W0:Y:S01]  /*0640*/  F2I.U32.TRUNC.NTZ R6, R6 ;  /* 0x0000000600067305 */ /* 0x000e22000020f000 */
[----:B------:R-:W2:Y:S01]  /*0650*/  LDC R7, c[0x0][0x140] ;  /* 0x00005000ff077b82 */ /* 0x000ea20000000800 */
[----:B-1----:R-:W-:Y:S02]  /*0660*/  IMAD R11, R8, R11, UR9 ;  /* 0x00000009080b7e24 */ /* 0x002fe4000f8e020b */
[----:B------:R-:W-:-:S05]  /*0670*/  IMAD.IADD R0, R5, 0x1, -R0 ;  /* 0x0000000105007824 */ /* 0x000fca00078e0a00 */
[----:B------:R-:W-:Y:S01]  /*0680*/  ISETP.NE.AND P2, PT, R0, R11, PT ;  /* 0x0000000b0000720c */ /* 0x000fe20003f45270 */
[C---:B------:R-:W-:Y:S01]  /*0690*/  IMAD.SHL.U32 R0, R5.reuse, 0x4, RZ ;  /* 0x0000000405007824 */ /* 0x040fe200078e00ff */
[----:B-----5:R-:W-:Y:S01]  /*06a0*/  @!UP0 ULEA UR6, UR7, UR6, 0x18 ;  /* 0x0000000607068291 */ /* 0x020fe2000f8ec03f */
[----:B------:R-:W-:Y:S01]  /*06b0*/  VOTEU.ALL UP0, P0 ;  /* 0x00000000003f7886 */ /* 0x000fe20000000000 */
[----:B------:R-:W-:Y:S01]  /*06c0*/  LOP3.LUT P0, RZ, R4, 0x7, RZ, 0xc0, !PT ;  /* 0x0000000704ff7812 */ /* 0x000fe2000780c0ff */
[----:B0-----:R-:W-:Y:S01]  /*06d0*/  IMAD.MOV R12, RZ, RZ, -R6 ;  /* 0x000000ffff0c7224 */ /* 0x001fe200078e0a06 */
[----:B------:R-:W-:-:S03]  /*06e0*/  LOP3.LUT R9, R5, 0xc, R0, 0x78, !PT ;  /* 0x0000000c05097812 */ /* 0x000fc600078e7800 */
[----:B---3--:R-:W-:Y:S01]  /*06f0*/  IMAD R5, R13, R12, R2 ;  /* 0x0000000c0d057224 */ /* 0x008fe200078e0202 */
[C---:B------:R-:W-:Y:S01]  /*0700*/  ISETP.LT.U32.AND P0, PT, R9.reuse, 0x4, !P0 ;  /* 0x000000040900780c */ /* 0x040fe20004701070 */
[----:B------:R0:W-:Y:S02]  /*0710*/  STL [R1+0x45c], R9 ;  /* 0x00045c0901007387 */ /* 0x0001e40000100800 */
[----:B------:R-:W-:Y:S02]  /*0720*/  @P2 LEA.HI R0, R9, R9, RZ, 0x1 ;  /* 0x0000000909002211 */ /* 0x000fe400078f08ff */
[----:B------:R-:W1:Y:S02]  /*0730*/  FENCE.VIEW.ASYNC.S ;  /* 0x00000000000073c6 */ /* 0x000e640000000000 */
[----:B-1----:R0:W1:Y:S01]  /*0740*/  @!UP0 SYNCS.EXCH.64 URZ, [UR6+0x40], UR4 ;  /* 0x00004004063f85b2 */ /* 0x0020620008000100 */
[----:B--2---:R-:W-:Y:S02]  /*0750*/  ISETP.EQ.U32.AND P5, PT, R7, 0x1, PT ;  /* 0x000000010700780c */ /* 0x004fe40003fa2070 */
[----:B------:R-:W-:-:S04]  /*0760*/  @P2 SHF.R.S32.HI R0, RZ, 0x1, R0 ;  /* 0x00000001ff002819 */ /* 0x000fc80000011400 */
[----:B------:R-:W-:Y:S01]  /*0770*/  @P2 ISETP.NE.AND P3, PT, R0, R5, PT ;  /* 0x000000050000220c */ /* 0x000fe20003f65270 */
[----:B------:R-:W-:Y:S01]  /*0780*/  IMAD.MOV.U32 R0, RZ, RZ, 0x1 ;  /* 0x00000001ff007424 */ /* 0x000fe200078e00ff */
[----:B------:R-:W-:Y:S02]  /*0790*/  SEL R5, RZ, 0x1, !P0 ;  /* 0x00000001ff057807 */ /* 0x000fe40004000000 */
[----:B------:R-:W-:-:S04]  /*07a0*/  @P2 SEL R0, RZ, 0x1, P3 ;  /* 0x00000001ff002807 */ /* 0x000fc80001800000 */
[----:B------:R-:W-:Y:S01]  /*07b0*/  LOP3.LUT R0, R0, R5, RZ, 0xc0, !PT ;  /* 0x0000000500007212 */ /* 0x000fe200078ec0ff */
[----:B------:R0:W2:Y:S01]  /*07c0*/  @!UP1 SYNCS.EXCH.64 URZ, [UR6+0x48], UR4 ;  /* 0x00004804063f95b2 */ /* 0x0000a20008000100 */
[----:B------:R-:W-:-:S03]  /*07d0*/  NOP ;  /* 0x0000000000007918 */ /* 0x000fc60000000000 */
[----:B------:R0:W-:Y:S01]  /*07e0*/  STL [R1+0x458], R0 ;  /* 0x0004580001007387 */ /* 0x0001e20000100800 */
[----:B-1----:R-:W-:Y:S05]  /*07f0*/  @!P5 BRA `(.L_x_3) ;  /* 0x000000000008d947 */ /* 0x002fea0003800000 */
[----:B--2-4-:R-:W-:Y:S01]  /*0800*/  UCGABAR_ARV ;  /* 0x00000000000079c7 */ /* 0x014fe20008000000 */
[----:B------:R-:W-:Y:S05]  /*0810*/  BRA `(.L_x_4) ;  /* 0x0000000000047947 */ /* 0x000fea0003800000 */
.L_x_3:
[----:B--2-4-:R-:W-:Y:S01]  /*0820*/  NOP ;  /* 0x0000000000007918 */ /* 0x014fe20000000000 */
.L_x_4:
[----:B0-----:R-:W0:Y:S01]  /*0830*/  LDC R0, c[0x0][0x65c] ;  /* 0x00019700ff007b82 */ /* 0x001e220000000800 */
[----:B------:R-:W-:Y:S02]  /*0840*/  IMAD.U32 R4, RZ, RZ, UR9 ;  /* 0x00000009ff047e24 */ /* 0x000fe4000f8e00ff */
[----:B------:R-:W-:Y:S01]  /*0850*/  IMAD.MOV.U32 R5, RZ, RZ, RZ ;  /* 0x000000ffff057224 */ /* 0x000fe200078e00ff */
[----:B0-----:R-:W-:-:S13]  /*0860*/  ISETP.NE.AND P4, PT, R0, 0x1, PT ;  /* 0x000000010000780c */ /* 0x001fda0003f85270 */
[----:B------:R-:W0:Y:S01]  /*0870*/  @P4 LDC R7, c[0x0][0x10] ;  /* 0x00000400ff074b82 */ /* 0x000e220000000800 */
[----:B------:R-:W-:Y:S02]  /*0880*/  @P4 IMAD.MOV.U32 R3, RZ, RZ, RZ ;  /* 0x000000ffff034224 */ /* 0x000fe400078e00ff */
[----:B------:R-:W-:-:S05]  /*0890*/  @P4 IMAD.MOV.U32 R15, RZ, RZ, RZ ;  /* 0x000000ffff0f4224 */ /* 0x000fca00078e00ff */
[----:B------:R-:W1:Y:S01]  /*08a0*/  @!P4 LDC R9, c[0x0][0xc] ;  /* 0x00000300ff09cb82 */ /* 0x000e620000000800 */
[----:B0-----:R-:W-:-:S04]  /*08b0*/  @P4 IMAD.WIDE.U32 R6, R7, UR9, R2 ;  /* 0x0000000907064c25 */ /* 0x001fc8000f8e0002 */
[----:B------:R-:W-:Y:S02]  /*08c0*/  @P4 IMAD.MOV.U32 R8, RZ, RZ, R6 ;  /* 0x000000ffff084224 */ /* 0x000fe400078e0006 */
[----:B------:R-:W-:Y:S02]  /*08d0*/  @P4 IMAD.IADD R16, R7, 0x1, R15 ;  /* 0x0000000107104824 */ /* 0x000fe400078e020f */
[----:B-1----:R-:W-:-:S04]  /*08e0*/  @!P4 IMAD.WIDE.U32 R4, R2, R9, R4 ;  /* 0x000000090204c225 */ /* 0x002fc800078e0004 */
[----:B------:R-:W-:Y:S02]  /*08f0*/  @!P4 IMAD.MOV.U32 R8, RZ, RZ, R4 ;  /* 0x000000ffff08c224 */ /* 0x000fe400078e0004 */
[----:B------:R-:W-:-:S03]  /*0900*/  @!P4 IMAD.MOV.U32 R16, RZ, RZ, R5 ;  /* 0x000000ffff10c224 */ /* 0x000fc600078e0005 */
[----:B------:R0:W-:Y:S04]  /*0910*/  STL [R1+0x464], R8 ;  /* 0x0004640801007387 */ /* 0x0001e80000100800 */
[----:B------:R0:W-:Y:S01]  /*0920*/  STL [R1+0x460], R16 ;  /* 0x0004601001007387 */ /* 0x0001e20000100800 */
[----:B------:R-:W-:Y:S05]  /*0930*/  @!P5 BRA `(.L_x_5) ;  /* 0x00000000000cd947 */ /* 0x000fea0003800000 */
[----:B------:R-:W-:Y:S01]  /*0940*/  UCGABAR_WAIT ;  /* 0x0000000000007dc7 */ /* 0x000fe20008000000 */
[----:B------:R-:W-:Y:S01]  /*0950*/  CCTL.IVALL ;  /* 0x00000000ff00798f */ /* 0x000fe20002000000 */
[----:B------:R-:W-:Y:S05]  /*0960*/  BRA `(.L_x_6) ;  /* 0x0000000000047947 */ /* 0x000fea0003800000 */
.L_x_5:
[----:B------:R-:W-:Y:S06]  /*0970*/  BAR.SYNC.DEFER_BLOCKING 0x0 ;  /* 0x0000000000007b1d */ /* 0x000fec0000010000 */
.L_x_6:
[----:B------:R-:W-:Y:S05]  /*0980*/  @!P1 BRA `(.L_x_7) ;  /* 0x0000021400649947 */ /* 0x000fea0003800000 */
[----:B------:R-:W-:-:S06]  /*0990*/  UISETP.GT.U32.AND UP0, UPT, UR10, 0x1, UPT ;  /* 0x000000010a00788c */ /* 0x000fcc000bf04070 */
[----:B------:R-:W-:-:S13]  /*09a0*/  PLOP3.LUT P0, PT, PT, PT, UP0, 0x80, 0x0 ;  /* 0x000000000000781c */ /* 0x000fda0003f0f008 */
[----:B------:R-:W-:Y:S05]  /*09b0*/  @P0 EXIT ;  /* 0x000000000000094d */ /* 0x000fea0003800000 */
[----:B------:R-:W-:Y:S01]  /*09c0*/  IMAD.MOV.U32 R5, RZ, RZ, -0x1 ;  /* 0xffffffffff057424 */ /* 0x000fe200078e00ff */
[----:B------:R-:W-:Y:S01]  /*09d0*/  ULDC.64 UR4, c[0x0][0x650] ;  /* 0x0001940000047ab9 */ /* 0x000fe20000000a00 */
[----:B------:R-:W-:Y:S01]  /*09e0*/  IMAD.MOV.U32 R4, RZ, RZ, -0x1 ;  /* 0xffffffffff047424 */ /* 0x000fe200078e00ff */
[----:B------:R-:W-:Y:S01]  /*09f0*/  ISETP.GE.U32.AND P0, PT, R8, UR4, PT ;  /* 0x0000000408007c0c */ /* 0x000fe2000bf06070 */
[----:B------:R-:W-:Y:S01]  /*0a00*/  UMOV UR10, 0xffffffff ;  /* 0xffffffff000a7882 */ /* 0x000fe20000000000 */
[----:B------:R1:W-:Y:S01]  /*0a10*/  STL [R1+0x46c], R5 ;  /* 0x00046c0501007387 */ /* 0x0003e20000100800 */
[----:B------:R-:W-:Y:S02]  /*0a20*/  PRMT R0, RZ, 0x7610, R0 ;  /* 0x00007610ff007816 */ /* 0x000fe40000000000 */
[----:B------:R-:W-:Y:S01]  /*0a30*/  ISETP.GE.U32.AND.EX P0, PT, R16, UR5, PT, P0 ;  /* 0x0000000510007c0c */ /* 0x000fe2000bf06100 */
[----:B------:R1:W-:-:S12]  /*0a40*/  STL [R1+0x468], R4 ;  /* 0x0004680401007387 */ /* 0x0003d80000100800 */
[----:B-1----:R-:W-:Y:S05]  /*0a50*/  @P0 BRA `(.L_x_8) ;  /* 0x00000004003c0947 */ /* 0x002fea0003800000 */
[----:B------:R-:W-:Y:S01]  /*0a60*/  ULDC.64 UR14, c[0x0][0x628] ;  /* 0x00018a00000e7ab9 */ /* 0x000fe20000000a00 */
[----:B------:R-:W1:Y:S01]  /*0a70*/  LDC.64 R6, c[0x0][0x620] ;  /* 0x00018800ff067b82 */ /* 0x000e620000000a00 */
[----:B------:R-:W-:Y:S01]  /*0a80*/  ISETP.NE.U32.AND P0, PT, RZ, UR14, PT ;  /* 0x0000000eff007c0c */ /* 0x000fe2000bf05070 */
[----:B------:R-:W-:Y:S01]  /*0a90*/  ULDC UR11, c[0x0][0x630] ;  /* 0x00018c00000b7ab9 */ /* 0x000fe20000000800 */
[----:B------:R-:W-:Y:S02]  /*0aa0*/  R2UR UR4, R8 ;  /* 0x00000000080472ca */ /* 0x000fe400000e0000 */
[----:B------:R-:W-:Y:S02]  /*0ab0*/  ISETP.NE.AND.EX P0, PT, RZ, UR15, PT, P0 ;  /* 0x0000000fff007c0c */ /* 0x000fe4000bf05300 */
[----:B------:R-:W-:-:S11]  /*0ac0*/  R2UR UR5, R16 ;  /* 0x00000000100572ca */ /* 0x000fd600000e0000 */
[----:B------:R-:W-:Y:S05]  /*0ad0*/  @!P0 BRA `(.L_x_9) ;  /* 0x0000000000308947 */ /* 0x000fea0003800000 */
[----:B------:R-:W-:Y:S01]  /*0ae0*/  R2UR UR4, R8 ;  /* 0x00000000080472ca */ /* 0x000fe200000e0000 */
[----:B------:R-:W-:Y:S01]  /*0af0*/  ULDC UR8, c[0x0][0x634] ;  /* 0x00018d0000087ab9 */ /* 0x000fe20000000800 */
[----:B------:R-:W-:-:S11]  /*0b00*/  R2UR UR10, R16 ;  /* 0x00000000100a72ca */ /* 0x000fd600000e0000 */
[----:B------:R-:W-:-:S04]  /*0b10*/  UIADD3 UR8, UP0, UR4, UR8, URZ ;  /* 0x0000000804087290 */ /* 0x000fc8000ff1e03f */
[----:B------:R-:W-:-:S04]  /*0b20*/  UIADD3.X UR10, URZ, UR10, URZ, UP0, !UPT ;  /* 0x0000000a3f0a7290 */ /* 0x000fc800087fe43f */
[----:B------:R-:W-:-:S04]  /*0b30*/  UIMAD.WIDE.U32 UR4, UR10, UR14, URZ ;  /* 0x0000000e0a0472a5 */ /* 0x000fc8000f8e003f */
[----:B------:R-:W-:Y:S02]  /*0b40*/  UIMAD.WIDE.U32 UR6, UP0, UR8, UR15, UR4 ;  /* 0x0000000f080672a5 */ /* 0x000fe4000f800004 */
[----:B------:R-:W-:Y:S02]  /*0b50*/  UIMAD.WIDE.U32 UR4, UR8, UR14, URZ ;  /* 0x0000000e080472a5 */ /* 0x000fe4000f8e003f */
[----:B------:R-:W-:Y:S02]  /*0b60*/  UIADD3.X UR9, URZ, URZ, URZ, UP0, !UPT ;  /* 0x0000003f3f097290 */ /* 0x000fe400087fe43f */
[----:B------:R-:W-:Y:S01]  /*0b70*/  UIADD3 URZ, UP0, UR5, UR6, URZ ;  /* 0x00000006053f7290 */ /* 0x000fe2000ff1e03f */
[----:B------:R-:W-:-:S03]  /*0b80*/  UMOV UR8, UR7 ;  /* 0x0000000700087c82 */ /* 0x000fc60008000000 */
[----:B------:R-:W-:-:S12]  /*0b90*/  UIMAD.WIDE.U32.X UR4, UR10, UR15, UR8, UP0 ;  /* 0x0000000f0a0472a5 */ /* 0x000fd800080e0408 */
.L_x_9:
[----:B------:R-:W-:Y:S01]  /*0ba0*/  USHF.R.U64 UR10, UR4, UR11, UR5 ;  /* 0x0000000b040a7299 */ /* 0x000fe20008001205 */
[----:B------:R-:W2:Y:S01]  /*0bb0*/  LDC.64 R20, c[0x0][0x640] ;  /* 0x00019000ff147b82 */ /* 0x000ea20000000a00 */
[----:B------:R-:W-:Y:S01]  /*0bc0*/  USHF.R.U32.HI UR4, URZ, UR11, UR5 ;  /* 0x0000000b3f047299 */ /* 0x000fe20008011605 */
[----:B------:R-:W-:Y:S02]  /*0bd0*/  IMAD.MOV.U32 R4, RZ, RZ, R8 ;  /* 0x000000ffff047224 */ /* 0x000fe400078e0008 */
[----:B------:R-:W-:Y:S01]  /*0be0*/  IMAD R12, R13, R12, R2 ;  /* 0x0000000c0d0c7224 */ /* 0x000fe200078e0202 */
[----:B------:R-:W-:Y:S01]  /*0bf0*/  IADD3 R3, P0, RZ, -UR10, RZ ;  /* 0x8000000aff037c10 */ /* 0x000fe2000ff1e0ff */
[----:B------:R-:W-:Y:S02]  /*0c00*/  IMAD.MOV.U32 R13, RZ, RZ, 0x1 ;  /* 0x00000001ff0d7424 */ /* 0x000fe400078e00ff */
[----:B------:R-:W3:Y:S02]  /*0c10*/  LDC R10, c[0x0][0x618] ;  /* 0x00018600ff0a7b82 */ /* 0x000ee40000000800 */
[----:B------:R-:W-:-:S04]  /*0c20*/  IMAD.X R5, RZ, RZ, ~UR4, P0 ;  /* 0x80000004ff057e24 */ /* 0x000fc800080e06ff */
[-C--:B-1----:R-:W-:Y:S02]  /*0c30*/  IMAD R0, R5, R6.reuse, RZ ;  /* 0x0000000605007224 */ /* 0x082fe400078e02ff */
[----:B------:R-:W1:Y:S01]  /*0c40*/  LDC R14, c[0x0][0x608] ;  /* 0x00018200ff0e7b82 */ /* 0x000e620000000800 */
[----:B------:R-:W-:Y:S02]  /*0c50*/  IMAD.MOV.U32 R5, RZ, RZ, R16 ;  /* 0x000000ffff057224 */ /* 0x000fe400078e0010 */
[----:B------:R-:W-:-:S05]  /*0c60*/  IMAD.WIDE.U32 R4, R3, R6, R4 ;  /* 0x0000000603047225 */ /* 0x000fca00078e0004 */
[----:B------:R-:W4:Y:S01]  /*0c70*/  LDC R18, c[0x0][0x658] ;  /* 0x00019600ff127b82 */ /* 0x000f220000000800 */
[----:B------:R-:W-:Y:S01]  /*0c80*/  IMAD R3, R3, R7, R0 ;  /* 0x0000000703037224 */ /* 0x000fe200078e0200 */
[----:B--2---:R-:W-:-:S03]  /*0c90*/  ISETP.NE.U32.AND P0, PT, R20, RZ, PT ;  /* 0x000000ff1400720c */ /* 0x004fc60003f05070 */
[----:B------:R-:W-:Y:S01]  /*0ca0*/  IMAD.IADD R3, R5, 0x1, R3 ;  /* 0x0000000105037824 */ /* 0x000fe200078e0203 */
[----:B------:R-:W-:Y:S01]  /*0cb0*/  ISETP.NE.AND.EX P0, PT, R21, RZ, PT, P0 ;  /* 0x000000ff1500720c */ /* 0x000fe20003f05300 */
[----:B------:R-:W-:Y:S01]  /*0cc0*/  IMAD.MOV.U32 R5, RZ, RZ, -0x1 ;  /* 0xffffffffff057424 */ /* 0x000fe200078e00ff */
[----:B0-----:R-:W0:Y:S02]  /*0cd0*/  LDC R16, c[0x0][0x600] ;  /* 0x00018000ff107b82 */ /* 0x001e240000000800 */
[-CC-:B---3--:R-:W-:Y:S02]  /*0ce0*/  SHF.R.U64 R8, R4, R10.reuse, R3.reuse ;  /* 0x0000000a04087219 */ /* 0x188fe40000001203 */
[----:B------:R-:W-:-:S04]  /*0cf0*/  SHF.R.U32.HI R3, RZ, R10, R3 ;  /* 0x0000000aff037219 */ /* 0x000fc80000011603 */
[----:B------:R-:W2:Y:S01]  /*0d00*/  LDC R15, c[0x0][0x648] ;  /* 0x00019200ff0f7b82 */ /* 0x000ea20000000800 */
[-CC-:B-1----:R-:W-:Y:S02]  /*0d10*/  SHF.R.U64 R23, R8, R14.reuse, R3.reuse ;  /* 0x0000000e08177219 */ /* 0x182fe40000001203 */
[----:B------:R-:W-:-:S05]  /*0d20*/  SHF.R.U32.HI R3, RZ, R14, R3 ;  /* 0x0000000eff037219 */ /* 0x000fca0000011603 */
[----:B------:R-:W1:Y:S01]  /*0d30*/  LDC R17, c[0x0][0x638] ;  /* 0x00018e00ff117b82 */ /* 0x000e620000000800 */
[-CC-:B----4-:R-:W-:Y:S02]  /*0d40*/  SHF.R.U64 R10, R23, R18.reuse, R3.reuse ;  /* 0x00000012170a7219 */ /* 0x190fe40000001203 */
[-C--:B------:R-:W-:Y:S02]  /*0d50*/  SHF.L.U32 R0, R5, R18.reuse, RZ ;  /* 0x0000001205007219 */ /* 0x080fe400000006ff */
[----:B------:R-:W-:Y:S01]  /*0d60*/  SHF.R.U32.HI R3, RZ, R18, R3 ;  /* 0x00000012ff037219 */ /* 0x000fe20000011603 */
[----:B------:R-:W-:Y:S01]  /*0d70*/  IMAD.MOV.U32 R2, RZ, RZ, R10 ;  /* 0x000000ffff027224 */ /* 0x000fe200078e000a */
[----:B------:R-:W-:Y:S01]  /*0d80*/  LOP3.LUT R0, RZ, R0, RZ, 0x33, !PT ;  /* 0x00000000ff007212 */ /* 0x000fe200078e33ff */
[----:B------:R-:W3:Y:S01]  /*0d90*/  LDC R19, c[0x0][0x610] ;  /* 0x00018400ff137b82 */ /* 0x000ee20000000800 */
[----:B------:R-:W-:Y:S05]  /*0da0*/  @!P0 BRA `(.L_x_10) ;  /* 0x0000000000288947 */ /* 0x000fea0003800000 */
[----:B------:R-:W4:Y:S02]  /*0db0*/  LDC R7, c[0x0][0x64c] ;  /* 0x00019300ff077b82 */ /* 0x000f240000000800 */
[----:B----4-:R-:W-:-:S05]  /*0dc0*/  IADD3 R7, P0, R10, R7, RZ ;  /* 0x000000070a077210 */ /* 0x010fca0007f1e0ff */
[----:B------:R-:W-:-:S04]  /*0dd0*/  IMAD.X R9, RZ, RZ, R3, P0 ;  /* 0x000000ffff097224 */ /* 0x000fc800000e0603 */
[----:B------:R-:W-:-:S04]  /*0de0*/  IMAD.WIDE.U32 R2, R9, R20, RZ ;  /* 0x0000001409027225 */ /* 0x000fc800078e00ff */
[----:B------:R-:W-:-:S04]  /*0df0*/  IMAD.WIDE.U32 R4, P0, R7, R21, R2 ;  /* 0x0000001507047225 */ /* 0x000fc80007800002 */
[----:B------:R-:W-:-:S04]  /*0e00*/  IMAD.WIDE.U32 R2, R7, R20, RZ ;  /* 0x0000001407027225 */ /* 0x000fc800078e00ff */
[----:B------:R-:W-:Y:S01]  /*0e10*/  IMAD.X R7, RZ, RZ, RZ, P0 ;  /* 0x000000ffff077224 */ /* 0x000fe200000e06ff */
[----:B------:R-:W-:Y:S01]  /*0e20*/  IADD3 RZ, P0, R3, R4, RZ ;  /* 0x0000000403ff7210 */ /* 0x000fe20007f1e0ff */
[----:B------:R-:W-:-:S04]  /*0e30*/  IMAD.MOV.U32 R6, RZ, RZ, R5 ;  /* 0x000000ffff067224 */ /* 0x000fc800078e0005 */
[----:B------:R-:W-:-:S08]  /*0e40*/  IMAD.WIDE.U32.X R2, R9, R21, R6, P0 ;  /* 0x0000001509027225 */ /* 0x000fd000000e0406 */
.L_x_10:
[----:B--2---:R-:W-:Y:S01]  /*0e50*/  SHF.R.U64 R4, R2, R15, R3 ;  /* 0x0000000f02047219 */ /* 0x004fe20000001203 */
[----:B0-----:R-:W-:Y:S01]  /*0e60*/  VIADD R5, R16, 0xffffffff ;  /* 0xffffffff10057836 */ /* 0x001fe20000000000 */
[----:B------:R-:W-:Y:S02]  /*0e70*/  SHF.L.U32 R2, R13, R18, RZ ;  /* 0x000000120d027219 */ /* 0x000fe400000006ff */
[----:B------:R-:W-:Y:S01]  /*0e80*/  LOP3.LUT R3, R23, R0, RZ, 0xc0, !PT ;  /* 0x0000000017037212 */ /* 0x000fe200078ec0ff */
[----:B------:R-:W-:Y:S01]  /*0e90*/  IMAD.MOV R6, RZ, RZ, -R4 ;  /* 0x000000ffff067224 */ /* 0x000fe200078e0a04 */
[----:B------:R-:W-:Y:S02]  /*0ea0*/  SEL R0, R11, R12, !P4 ;  /* 0x0000000c0b007207 */ /* 0x000fe40006000000 */
[----:B------:R-:W-:Y:S01]  /*0eb0*/  LOP3.LUT R5, R8, R5, RZ, 0xc0, !PT ;  /* 0x0000000508057212 */ /* 0x000fe200078ec0ff */
[----:B------:R-:W-:Y:S02]  /*0ec0*/  IMAD R7, R2, R4, R3 ;  /* 0x0000000402077224 */ /* 0x000fe400078e0203 */
[----:B-1----:R-:W-:-:S02]  /*0ed0*/  IMAD R3, R6, R17, R10 ;  /* 0x0000001106037224 */ /* 0x002fc400078e020a */
[----:B---3--:R-:W-:Y:S02]  /*0ee0*/  IMAD R2, R7, R19, R0 ;  /* 0x0000001307027224 */ /* 0x008fe400078e0200 */
[----:B------:R-:W-:Y:S02]  /*0ef0*/  IMAD R3, R3, R16, R5 ;  /* 0x0000001003037224 */ /* 0x000fe400078e0205 */
[----:B------:R-:W-:-:S03]  /*0f00*/  IMAD.MOV.U32 R0, RZ, RZ, 0x1 ;  /* 0x00000001ff007424 */ /* 0x000fc600078e00ff */
[----:B------:R-:W-:Y:S02]  /*0f10*/  SEL R4, R3, R2, !P4 ;  /* 0x0000000203047207 */ /* 0x000fe40006000000 */
[----:B------:R-:W-:-:S03]  /*0f20*/  SEL R2, R2, R3, !P4 ;  /* 0x0000000302027207 */ /* 0x000fc60006000000 */
[----:B------:R1:W-:Y:S04]  /*0f30*/  STL [R1+0x468], R4 ;  /* 0x0004680401007387 */ /* 0x0003e80000100800 */
[----:B------:R1:W-:Y:S02]  /*0f40*/  STL [R1+0x46c], R2 ;  /* 0x00046c0201007387 */ /* 0x0003e40000100800 */
.L_x_8:
[----:B------:R-:W-:-:S08]  /*0f50*/  NOP ;  /* 0x0000000000007918 */ /* 0x000fd00000000000 */
[----:B------:R-:W2:Y:S02]  /*0f60*/  USETMAXREG.TRY_ALLOC.CTAPOOL UP0, 0xf0 ;  /* 0x000000f0000079c8 */ /* 0x000ea40008000600 */
[----:B--2---:R-:W-:-:S13]  /*0f70*/  PLOP3.LUT P0, PT, PT, PT, UP0, 0x80, 0x0 ;  /* 0x000000000000781c */ /* 0x004fda0003f0f008 */
[----:B------:R-:W-:Y:S05]  /*0f80*/  @!P0 BRA `(.L_x_8) ;  /* 0xfffffffc00f08947 */ /* 0x000fea000383ffff */
[----:B------:R-:W-:Y:S01]  /*0f90*/  ULDC.64 UR4, c[0x0][0x598] ;  /* 0x0001660000047ab9 */ /* 0x000fe20000000a00 */
[----:B------:R-:W-:Y:S01]  /*0fa0*/  ULDC.64 UR20, c[0x0][0x208] ;  /* 0x0000820000147ab9 */ /* 0x000fe20000000a00 */
[----:B------:R-:W-:-:S04]  /*0fb0*/  ISETP.NE.U32.AND P0, PT, RZ, UR4, PT ;  /* 0x00000004ff007c0c */ /* 0x000fc8000bf05070 */
[----:B------:R-:W-:-:S13]  /*0fc0*/  ISETP.NE.AND.EX P0, PT, RZ, UR5, PT, P0 ;  /* 0x00000005ff007c0c */ /* 0x000fda000bf05300 */
[----:B------:R-:W-:Y:S05]  /*0fd0*/  @!P0 BRA `(.L_x_11) ;  /* 0x0000000000208947 */ /* 0x000fea0003800000 */
[----:B-1----:R-:W1:Y:S02]  /*0fe0*/  LDC.64 R2, c[0x0][0x598] ;  /* 0x00016600ff027b82 */ /* 0x002e640000000a00 */
[----:B-1----:R-:W2:Y:S02]  /*0ff0*/  LDG.E.64 R2, desc[UR20][R2.64] ;  /* 0x0000001402027981 */ /* 0x002ea4000c1e1b00 */
[----:B--2---:R-:W-:-:S04]  /*1000*/  ISETP.NE.U32.AND P0, PT, R2, RZ, PT ;  /* 0x000000ff0200720c */ /* 0x004fc80003f05070 */
[----:B------:R-:W-:-:S13]  /*1010*/  ISETP.NE.AND.EX P0, PT, R3, RZ, PT, P0 ;  /* 0x000000ff0300720c */ /* 0x000fda0003f05300 */
[----:B------:R-:W-:Y:S05]  /*1020*/  @!P0 BRA `(.L_x_11) ;  /* 0x00000000000c8947 */ /* 0x000fea0003800000 */
[----:B------:R-:W2:Y:S02]  /*1030*/  LD.E R2, desc[UR20][R2.64] ;  /* 0x0000001402027980 */ /* 0x000ea4000c101900 */
[----:B--2---:R-:W-:Y:S01]  /*1040*/  R2UR UR22, R2 ;  /* 0x00000000021672ca */ /* 0x004fe200000e0000 */
[----:B------:R-:W-:-:S14]  /*1050*/  BRA `(.L_x_12) ;  /* 0x0000000000247947 */ /* 0x000fdc0003800000 */
.L_x_11:
[----:B------:R-:W-:Y:S02]  /*1060*/  ULDC.64 UR4, c[0x0][0x588] ;  /* 0x0001620000047ab9 */ /* 0x000fe40000000a00 */
[----:B------:R-:W-:-:S04]  /*1070*/  ISETP.NE.U32.AND P0, PT, RZ, UR4, PT ;  /* 0x00000004ff007c0c */ /* 0x000fc8000bf05070 */
[----:B------:R-:W-:-:S13]  /*1080*/  ISETP.NE.AND.EX P0, PT, RZ, UR5, PT, P0 ;  /* 0x00000005ff007c0c */ /* 0x000fda000bf05300 */
[----:B------:R-:W-:Y:S05]  /*1090*/  @!P0 BRA `(.L_x_13) ;  /* 0x0000000000108947 */ /* 0x000fea0003800000 */
[----:B-1----:R-:W1:Y:S02]  /*10a0*/  LDC.64 R2, c[0x0][0x588] ;  /* 0x00016200ff027b82 */ /* 0x002e640000000a00 */
[----:B-1----:R-:W2:Y:S02]  /*10b0*/  LDG.E R2, desc[UR20][R2.64] ;  /* 0x0000001402027981 */ /* 0x002ea4000c1e1900 */
[----:B--2---:R-:W-:Y:S01]  /*10c0*/  R2UR UR22, R2 ;  /* 0x00000000021672ca */ /* 0x004fe200000e0000 */
[----:B------:R-:W-:-:S14]  /*10d0*/  BRA `(.L_x_12) ;  /* 0x0000000000047947 */ /* 0x000fdc0003800000 */
.L_x_13:
[----:B------:R-:W-:-:S05]  /*10e0*/  ULDC UR22, c[0x0][0x580] ;  /* 0x0001600000167ab9 */ /* 0x000fca0000000800 */
.L_x_12:
[----:B------:R-:W-:Y:S02]  /*10f0*/  ULDC.64 UR4, c[0x0][0x5a0] ;  /* 0x0001680000047ab9 */ /* 0x000fe40000000a00 */
        /* <DEDUP_REMOVED lines=11> */
.L_x_14:
        /* <DEDUP_REMOVED lines=8> */
.L_x_16:
[----:B------:R-:W-:-:S05]  /*1230*/  ULDC UR23, c[0x0][0x584] ;  /* 0x0001610000177ab9 */ /* 0x000fca0000000800 */
.L_x_15:
[----:B------:R-:W-:-:S13]  /*1240*/  LOP3.LUT P0, RZ, R0, 0xff, RZ, 0xc0, !PT ;  /* 0x000000ff00ff7812 */ /* 0x000fda000780c0ff */
[----:B------:R-:W-:Y:S05]  /*1250*/  @!P0 EXIT ;  /* 0x000000000000894d */ /* 0x000fea0003800000 */
[----:B------:R-:W-:Y:S01]  /*1260*/  ULDC UR4, c[0x0][0x28c] ;  /* 0x0000a30000047ab9 */ /* 0x000fe20000000800 */
[----:B------:R-:W-:Y:S02]  /*1270*/  ULOP3.LUT UR24, UR13, 0x1, URZ, 0xfc, !UPT ;  /* 0x000000010d187892 */ /* 0x000fe4000f8efc3f */
[----:B------:R-:W-:-:S04]  /*1280*/  UIADD3 UR4, UR4, 0x1f, URZ ;  /* 0x0000001f04047890 */ /* 0x000fc8000fffe03f */
[----:B------:R-:W-:-:S04]  /*1290*/  USHF.R.S32.HI UR5, URZ, 0x1f, UR4 ;  /* 0x0000001f3f057899 */ /* 0x000fc80008011404 */
[----:B------:R-:W-:-:S03]  /*12a0*/  ULEA.HI UR5, UR5, UR4, URZ, 0x5 ;  /* 0x0000000405057291 */ /* 0x000fc6000f8f283f */
[----:B------:R-:W-:Y:S01]  /*12b0*/  UMOV UR4, URZ ;  /* 0x0000003f00047c82 */ /* 0x000fe20008000000 */
[----:B------:R-:W-:-:S03]  /*12c0*/  USHF.R.S32.HI UR9, URZ, 0x5, UR5 ;  /* 0x000000053f097899 */ /* 0x000fc60008011405 */
[----:B------:R-:W-:-:S09]  /*12d0*/  UMOV UR5, URZ ;  /* 0x0000003f00057c82 */ /* 0x000fd20008000000 */
.L_x_555:
[----:B------:R-:W-:Y:S01]  /*12e0*/  STL [R1+0x454], RZ ;  /* 0x000454ff01007387 */ /* 0x000fe20000100800 */
[----:B--2---:R-:W2:Y:S01]  /*12f0*/  S2UR UR16, SR_CgaCtaId ;  /* 0x00000000001079c3 */ /* 0x004ea20000008800 */
[----:B------:R-:W-:Y:S01]  /*1300*/  UMOV UR15, 0x400 ;  /* 0x00000400000f7882 */ /* 0x000fe20000000000 */
[----:B------:R-:W-:Y:S01]  /*1310*/  UMOV UR6, URZ ;  /* 0x0000003f00067c82 */ /* 0x000fe20008000000 */
[----:B------:R-:W-:Y:S01]  /*1320*/  STL [R1+0x450], RZ ;  /* 0x000450ff01007387 */ /* 0x000fe20000100800 */
[----:B------:R-:W-:Y:S01]  /*1330*/  UMOV UR7, URZ ;  /* 0x0000003f00077c82 */ /* 0x000fe20008000000 */
[----:B------:R-:W-:Y:S01]  /*1340*/  UMOV UR8, URZ ;  /* 0x0000003f00087c82 */ /* 0x000fe20008000000 */
[----:B------:R-:W-:Y:S01]  /*1350*/  CS2R R236, SRZ ;  /* 0x0000000000ec7805 */ /* 0x000fe2000001ff00 */
[----:B------:R-:W-:Y:S01]  /*1360*/  STL [R1+0x44c], RZ ;  /* 0x00044cff01007387 */ /* 0x000fe20000100800 */
[----:B-1----:R-:W1:Y:S01]  /*1370*/  LDC R2, c[0x0][0x28c] ;  /* 0x0000a300ff027b82 */ /* 0x002e620000000800 */
[----:B------:R-:W-:-:S02]  /*1380*/  CS2R R234, SRZ ;  /* 0x0000000000ea7805 */ /* 0x000fc4000001ff00 */
[----:B------:R-:W-:Y:S01]  /*1390*/  CS2R R232, SRZ ;  /* 0x0000000000e87805 */ /* 0x000fe2000001ff00 */
[----:B------:R-:W-:Y:S01]  /*13a0*/  STL [R1+0x448], RZ ;  /* 0x000448ff01007387 */ /* 0x000fe20000100800 */
[----:B------:R-:W-:Y:S02]  /*13b0*/  CS2R R230, SRZ ;  /* 0x0000000000e67805 */ /* 0x000fe4000001ff00 */
[----:B------:R-:W-:Y:S02]  /*13c0*/  CS2R R228, SRZ ;  /* 0x0000000000e47805 */ /* 0x000fe4000001ff00 */
[----:B------:R-:W-:Y:S01]  /*13d0*/  CS2R R226, SRZ ;  /* 0x0000000000e27805 */ /* 0x000fe2000001ff00 */
[----:B------:R-:W-:Y:S01]  /*13e0*/  STL [R1+0x444], RZ ;  /* 0x000444ff01007387 */ /* 0x000fe20000100800 */
[----:B------:R-:W-:Y:S02]  /*13f0*/  CS2R R224, SRZ ;  /* 0x0000000000e07805 */ /* 0x000fe4000001ff00 */
        /* <DEDUP_REMOVED lines=15> */
[----:B-1----:R-:W-:Y:S02]  /*14f0*/  ISETP.GE.AND P0, PT, R2, 0x1, PT ;  /* 0x000000010200780c */ /* 0x002fe40003f06270 */
        /* <DEDUP_REMOVED lines=37> */
[----:B0-----:R-:W-:Y:S01]  /*1750*/  CS2R R16, SRZ ;  /* 0x0000000000107805 */ /* 0x001fe2000001ff00 */
        /* <DEDUP_REMOVED lines=93> */
[----:B------:R-:W-:-:S03]  /*1d30*/  CS2R R150, SRZ ;  /* 0x0000000000967805 */ /* 0x000fc6000001ff00 */
[----:B------:R-:W-:Y:S04]  /*1d40*/  STL [R1+0x3ac], RZ ;  /* 0x0003acff01007387 */ /* 0x000fe80000100800 */
        /* <DEDUP_REMOVED lines=107> */
[----:B------:R-:W-:Y:S04]  /*2400*/  STL [R1], RZ ;  /* 0x000000ff01007387 */ /* 0x000fe80000100800 */
        /* <DEDUP_REMOVED lines=39> */
[----:B------:R-:W-:Y:S01]  /*2680*/  STL [R1+0xa0], RZ ;  /* 0x0000a0ff01007387 */ /* 0x000fe20000100800 */
[----:B------:R-:W0:Y:S03]  /*2690*/  S2R R0, SR_TID.X ;  /* 0x0000000000007919 */ /* 0x000e260000002100 */
        /* <DEDUP_REMOVED lines=8> */
[----:B0-----:R-:W-:-:S03]  /*2720*/  LOP3.LUT R0, R0, 0x80, RZ, 0xc0, !PT ;  /* 0x0000008000007812 */ /* 0x001fc600078ec0ff */
[----:B------:R-:W-:Y:S01]  /*2730*/  STL [R1+0xc4], RZ ;  /* 0x0000c4ff01007387 */ /* 0x000fe20000100800 */
[----:B------:R-:W-:-:S03]  /*2740*/  SHF.R.U32.HI R0, RZ, 0x7, R0 ;  /* 0x00000007ff007819 */ /* 0x000fc60000011600 */
        /* <DEDUP_REMOVED lines=33> */
[----:B------:R-:W0:Y:S04]  /*2960*/  SHFL.IDX PT, R0, R0, RZ, 0x1f ;  /* 0x00001fff00007589 */ /* 0x000e2800000e0000 */
[----:B------:R1:W-:Y:S04]  /*2970*/  STL [R1+0x14c], RZ ;  /* 0x00014cff01007387 */ /* 0x0003e80000100800 */
[----:B------:R1:W-:Y:S04]  /*2980*/  STL [R1+0x150], RZ ;  /* 0x000150ff01007387 */ /* 0x0003e80000100800 */
[----:B------:R1:W-:Y:S04]  /*2990*/  STL [R1+0x154], RZ ;  /* 0x000154ff01007387 */ /* 0x0003e80000100800 */
[----:B------:R1:W-:Y:S04]  /*29a0*/  STL [R1+0x158], RZ ;  /* 0x000158ff01007387 */ /* 0x0003e80000100800 */
[----:B------:R1:W-:Y:S04]  /*29b0*/  STL [R1+0x15c], RZ ;  /* 0x00015cff01007387 */ /* 0x0003e80000100800 */
[----:B------:R1:W-:Y:S01]  /*29c0*/  STL [R1+0x160], RZ ;  /* 0x000160ff01007387 */ /* 0x0003e20000100800 */
[----:B0-----:R-:W-:Y:S01]  /*29d0*/  R2UR UR12, R0 ;  /* 0x00000000000c72ca */ /* 0x001fe200000e0000 */
[----:B------:R-:W-:-:S02]  /*29e0*/  IMAD.U32 R0, RZ, RZ, UR4 ;  /* 0x00000004ff007e24 */ /* 0x000fc4000f8e00ff */
[----:B------:R1:W-:Y:S04]  /*29f0*/  STL [R1+0x164], RZ ;  /* 0x000164ff01007387 */ /* 0x0003e80000100800 */
[----:B------:R1:W-:Y:S04]  /*2a00*/  STL [R1+0x168], RZ ;  /* 0x000168ff01007387 */ /* 0x0003e80000100800 */
[----:B------:R1:W-:Y:S02]  /*2a10*/  STL [R1+0x16c], RZ ;  /* 0x00016cff01007387 */ /* 0x0003e40000100800 */
[----:B------:R-:W-:-:S02]  /*2a20*/  ULEA.HI UR11, UR12, UR12, URZ, 0x1 ;  /* 0x0000000c0c0b7291 */ /* 0x000fc4000f8f083f */
[----:B------:R1:W-:Y:S02]  /*2a30*/  STL [R1+0x170], RZ ;  /* 0x000170ff01007387 */ /* 0x0003e40000100800 */
[----:B------:R-:W-:Y:S02]  /*2a40*/  ULOP3.LUT UR14, UR11, 0x1ffffe, URZ, 0xc0, !UPT ;  /* 0x001ffffe0b0e7892 */ /* 0x000fe4000f8ec03f */
[----:B------:R1:W-:Y:S01]  /*2a50*/  STL [R1+0x174], RZ ;  /* 0x000174ff01007387 */ /* 0x0003e20000100800 */
[----:B--2---:R-:W-:Y:S02]  /*2a60*/  ULEA UR11, UR16, UR15, 0x18 ;  /* 0x0000000f100b7291 */ /* 0x004fe4000f8ec03f */
[----:B------:R-:W-:Y:S01]  /*2a70*/  UIADD3 UR14, UR12, -UR14, URZ ;  /* 0x8000000e0c0e7290 */ /* 0x000fe2000fffe03f */
[----:B------:R1:W-:Y:S03]  /*2a80*/  STL [R1+0x178], RZ ;  /* 0x000178ff01007387 */ /* 0x0003e60000100800 */
[----:B------:R-:W-:Y:S01]  /*2a90*/  ULEA UR14, UR14, UR11, 0xb ;  /* 0x0000000b0e0e7291 */ /* 0x000fe2000f8e583f */
[----:B------:R1:W-:Y:S03]  /*2aa0*/  STL [R1+0x17c], RZ ;  /* 0x00017cff01007387 */ /* 0x0003e60000100800 */
[----:B------:R-:W-:Y:S01]  /*2ab0*/  UIADD3 UR14, UR14, 0x100, URZ ;  /* 0x000001000e0e7890 */ /* 0x000fe2000fffe03f */
[----:B------:R1:W-:Y:S03]  /*2ac0*/  STL [R1+0x180], RZ ;  /* 0x000180ff01007387 */ /* 0x0003e60000100800 */
[----:B------:R-:W-:Y:S01]  /*2ad0*/  USHF.R.U32.HI UR12, URZ, 0x4, UR14 ;  /* 0x000000043f0c7899 */ /* 0x000fe2000801160e */
[----:B------:R1:W-:Y:S02]  /*2ae0*/  STL [R1+0x184], RZ ;  /* 0x000184ff01007387 */ /* 0x0003e40000100800 */
[----:B------:R-:W-:Y:S01]  /*2af0*/  UMOV UR14, UR5 ;  /* 0x00000005000e7c82 */ /* 0x000fe20008000000 */
[----:B------:R-:W-:Y:S01]  /*2b00*/  ULOP3.LUT UR12, UR12, 0x3fff, URZ, 0xc0, !UPT ;  /* 0x00003fff0c0c7892 */ /* 0x000fe2000f8ec03f */
[----:B------:R1:W-:Y:S04]  /*2b10*/  STL [R1+0x188], RZ ;  /* 0x000188ff01007387 */ /* 0x0003e80000100800 */
        /* <DEDUP_REMOVED lines=28> */
[----:B------:R1:W-:Y:S01]  /*2ce0*/  STL [R1+0x1fc], RZ ;  /* 0x0001fcff01007387 */ /* 0x0003e20000100800 */
[----:B------:R-:W-:Y:S05]  /*2cf0*/  @!P0 BRA `(.L_x_17) ;  /* 0x0000003400dc8947 */ /* 0x000fea0003800000 */
[----:B------:R-:W-:-:S06]  /*2d00*/  UISETP.NE.AND UP0, UPT, UR24, 0x3, UPT ;  /* 0x000000031800788c */ /* 0x000fcc000bf05270 */
[----:B------:R-:W-:-:S13]  /*2d10*/  PLOP3.LUT P1, PT, PT, PT, UP0, 0x80, 0x0 ;  /* 0x000000000000781c */ /* 0x000fda0003f2f008 */
[----:B------:R-:W-:Y:S05]  /*2d20*/  @!P1 BRA `(.L_x_18) ;  /* 0x0000000000049947 */ /* 0x000fea0003800000 */
[----:B------:R-:W-:Y:S01]  /*2d30*/  BPT.TRAP 0x1 ;  /* 0x000000040000795c */ /* 0x000fe20000300000 */
.L_x_18:
[----:B------:R-:W-:Y:S01]  /*2d40*/  ULEA UR7, UR5, UR11, 0x3 ;  /* 0x0000000b05077291 */ /* 0x000fe2000f8e183f */
[----:B------:R-:W-:-:S05]  /*2d50*/  IMAD.U32 R0, RZ, RZ, UR4 ;  /* 0x00000004ff007e24 */ /* 0x000fca000f8e00ff */
[----:B------:R-:W-:-:S04]  /*2d60*/  SHF.L.U32 R0, R0, 0x1f, RZ ;  /* 0x0000001f00007819 */ /* 0x000fc800000006ff */
[----:B------:R0:W2:Y:S01]  /*2d70*/  SYNCS.PHASECHK.TRANS64.TRYWAIT P0, [UR7], R0 ;  /* 0x00000000ff0075a7 */ /* 0x0000a20008000147 */
[----:B------:R-:W-:Y:S05]  /*2d80*/  @!P1 BRA `(.L_x_19) ;  /* 0x0000000000049947 */ /* 0x000fea0003800000 */
[----:B------:R-:W-:Y:S01]  /*2d90*/  BPT.TRAP 0x1 ;  /* 0x000000040000795c */ /* 0x000fe20000300000 */
.L_x_19:
[----:B------:R3:W-:Y:S01]  /*2da0*/  STL [R1+0x454], RZ ;  /* 0x000454ff01007387 */ /* 0x0007e20000100800 */
[----:B------:R-:W-:Y:S01]  /*2db0*/  UMOV UR6, 0x1 ;  /* 0x0000000100067882 */ /* 0x000fe20000000000 */
[----:B--2---:R-:W-:Y:S05]  /*2dc0*/  @P0 BRA `(.L_x_20) ;  /* 0x0000000000080947 */ /* 0x004fea0003800000 */
[----:B------:R-:W2:Y:S02]  /*2dd0*/  SYNCS.PHASECHK.TRANS64.TRYWAIT P0, [UR7], R0 ;  /* 0x00000000ff0075a7 */ /* 0x000ea40008000147 */
[----:B--2---:R-:W-:Y:S05]  /*2de0*/  @!P0 BRA `(.L_x_21) ;  /* 0x0000020400f08947 */ /* 0x004fea0003800000 */
.L_x_20:
[----:B------:R-:W-:Y:S01]  /*2df0*/  UIADD3 UR7, UR11, 0x6100, URZ ;  /* 0x000061000b077890 */ /* 0x000fe2000fffe03f */
[----:B------:R-:W-:Y:S01]  /*2e00*/  WARPGROUP.ARRIVE ;  /* 0x00000000000079c5 */ /* 0x000fe20000000000 */
[----:B------:R-:W-:Y:S01]  /*2e10*/  ULOP3.LUT UR16, UR12, 0x10000, URZ, 0xfc, !UPT ;  /* 0x000100000c107892 */ /* 0x000fe2000f8efc3f */
[----:B------:R-:W-:Y:S01]  /*2e20*/  STL [R1+0x450], RZ ;  /* 0x000450ff01007387 */ /* 0x000fe20000100800 */
[----:B------:R-:W-:Y:S01]  /*2e30*/  USHF.R.U32.HI UR7, URZ, 0x4, UR7 ;  /* 0x000000043f077899 */ /* 0x000fe20008011607 */
[----:B------:R-:W-:Y:S01]  /*2e40*/  CS2R R236, SRZ ;  /* 0x0000000000ec7805 */ /* 0x000fe2000001ff00 */
[----:B------:R-:W-:Y:S01]  /*2e50*/  ULEA UR16, UR5, UR16, 0x9 ;  /* 0x0000001005107291 */ /* 0x000fe2000f8e483f */
[----:B------:R-:W-:Y:S01]  /*2e60*/  STL [R1+0x44c], RZ ;  /* 0x00044cff01007387 */ /* 0x000fe20000100800 */
[----:B------:R-:W-:Y:S01]  /*2e70*/  ULOP3.LUT UR7, UR7, 0x3fff, URZ, 0xc0, !UPT ;  /* 0x00003fff07077892 */ /* 0x000fe2000f8ec03f */
[----:B------:R-:W-:Y:S01]  /*2e80*/  CS2R R234, SRZ ;  /* 0x0000000000ea7805 */ /* 0x000fe2000001ff00 */
[----:B------:R-:W-:Y:S01]  /*2e90*/  UMOV UR17, 0xc0000010 ;  /* 0xc000001000117882 */ /* 0x000fe20000000000 */
[----:B------:R-:W-:Y:S01]  /*2ea0*/  UMOV UR19, 0xc0000010 ;  /* 0xc000001000137882 */ /* 0x000fe20000000000 */
[----:B------:R-:W-:Y:S01]  /*2eb0*/  ULOP3.LUT UR7, UR7, 0x10000, URZ, 0xfc, !UPT ;  /* 0x0001000007077892 */ /* 0x000fe2000f8efc3f */
[----:B------:R-:W-:Y:S01]  /*2ec0*/  STL [R1+0x448], RZ ;  /* 0x000448ff01007387 */ /* 0x000fe20000100800 */
[----:B------:R-:W-:-:S02]  /*2ed0*/  CS2R R232, SRZ ;  /* 0x0000000000e87805 */ /* 0x000fc4000001ff00 */
[----:B------:R-:W-:Y:S01]  /*2ee0*/  CS2R R230, SRZ ;  /* 0x0000000000e67805 */ /* 0x000fe2000001ff00 */
[----:B------:R-:W-:Y:S01]  /*2ef0*/  ULEA UR18, UR5, UR7, 0x9 ;  /* 0x0000000705127291 */ /* 0x000fe2000f8e483f */
[----:B------:R-:W-:Y:S01]  /*2f00*/  STL [R1+0x444], RZ ;  /* 0x000444ff01007387 */ /* 0x000fe20000100800 */
[----:B------:R-:W-:Y:S01]  /*2f10*/  CS2R R228, SRZ ;  /* 0x0000000000e47805 */ /* 0x000fe2000001ff00 */
[----:B------:R-:W-:Y:S01]  /*2f20*/  ULDC UR7, c[0x0][0x50c] ;  /* 0x0001430000077ab9 */ /* 0x000fe20000000800 */
[----:B------:R-:W-:Y:S01]  /*2f30*/  CS2R R226, SRZ ;  /* 0x0000000000e27805 */ /* 0x000fe2000001ff00 */
[----:B------:R-:W-:Y:S01]  /*2f40*/  STL [R1+0x440], RZ ;  /* 0x000440ff01007387 */ /* 0x000fe20000100800 */
[----:B------:R-:W-:Y:S01]  /*2f50*/  UISETP.NE.AND UP0, UPT, UR7, 0x1, UPT ;  /* 0x000000010700788c */ /* 0x000fe2000bf05270 */
[----:B------:R-:W-:Y:S02]  /*2f60*/  CS2R R224, SRZ ;  /* 0x0000000000e07805 */ /* 0x000fe4000001ff00 */
[----:B------:R-:W-:Y:S01]  /*2f70*/  CS2R R222, SRZ ;  /* 0x0000000000de7805 */ /* 0x000fe2000001ff00 */
[----:B------:R-:W-:Y:S01]  /*2f80*/  QGMMA.64x256x32.F32.E5M2.E5M2 R4, gdesc[UR16], RZ, !UPT, gsb0 ;  /* 0x03e00000100479f3 */ /* 0x000fe2000c0038ff */
[----:B------:R-:W-:Y:S01]  /*2f90*/  STL [R1+0x43c], RZ ;  /* 0x00043cff01007387 */ /* 0x000fe20000100800 */
[----:B------:R-:W-:Y:S01]  /*2fa0*/  UIADD3 UR16, UR16, 0x100, URZ ;  /* 0x0000010010107890 */ /* 0x000fe2000fffe03f */
[----:B------:R-:W-:Y:S01]  /*2fb0*/  CS2R R220, SRZ ;  /* 0x0000000000dc7805 */ /* 0x000fe2000001ff00 */
[----:B------:R-:W-:Y:S01]  /*2fc0*/  UMOV UR17, 0xc0000010 ;  /* 0xc000001000117882 */ /* 0x000fe20000000000 */
[----:B------:R-:W-:Y:S01]  /*2fd0*/  STL [R1+0x438], RZ ;  /* 0x000438ff01007387 */ /* 0x000fe20000100800 */
[----:B------:R-:W-:Y:S01]  /*2fe0*/  USEL UR7, URZ, 0x1, UP0 ;  /* 0x000000013f077887 */ /* 0x000fe20008000000 */
[----:B------:R-:W-:-:S02]  /*2ff0*/  CS2R R218, SRZ ;  /* 0x0000000000da7805 */ /* 0x000fc4000001ff00 */
[----:B------:R-:W-:Y:S01]  /*3000*/  CS2R R216, SRZ ;  /* 0x0000000000d87805 */ /* 0x000fe2000001ff00 */
[----:B------:R-:W-:Y:S01]  /*3010*/  STL [R1+0x434], RZ ;  /* 0x000434ff01007387 */ /* 0x000fe20000100800 */
[----:B------:R-:W-:Y:S02]  /*3020*/  CS2R R214, SRZ ;  /* 0x0000000000d67805 */ /* 0x000fe4000001ff00 */
[----:B------:R-:W-:Y:S02]  /*3030*/  CS2R R212, SRZ ;  /* 0x0000000000d47805 */ /* 0x000fe4000001ff00 */
[----:B------:R-:W-:Y:S01]  /*3040*/  ISETP.NE.AND P0, PT, RZ, UR7, PT ;  /* 0x00000007ff007c0c */ /* 0x000fe2000bf05270 */
        /* <DEDUP_REMOVED lines=93> */
[----:B------:R-:W-:-:S02]  /*3620*/  WARPGROUP.DEPBAR.LE gsb0, 0x0 ;  /* 0x00008000000079c5 */ /* 0x000fc40000010000 */
[----:B--2---:R-:W-:Y:S01]  /*3630*/  IMAD.MOV.U32 R3, RZ, RZ, R129 ;  /* 0x000000ffff037224 */ /* 0x004fe200078e0081 */
[----:B------:R-:W-:Y:S01]  /*3640*/  STL [R1+0x334], RZ ;  /* 0x000334ff01007387 */ /* 0x000fe20000100800 */
[----:B------:R-:W-:Y:S02]  /*3650*/  IMAD.MOV.U32 R2, RZ, RZ, R130 ;  /* 0x000000ffff027224 */ /* 0x000fe400078e0082 */
[----:B0-----:R-:W-:Y:S01]  /*3660*/  IMAD.MOV.U32 R0, RZ, RZ, R131 ;  /* 0x000000ffff007224 */ /* 0x001fe200078e0083 */
        /* <DEDUP_REMOVED lines=23> */
[----:B------:R0:W-:Y:S04]  /*37e0*/  STL.64 [R1], R4 ;  /* 0x0000000401007387 */ /* 0x0001e80000100a00 */
[----:B------:R2:W-:Y:S04]  /*37f0*/  STL.64 [R1+0x8], R6 ;  /* 0x0000080601007387 */ /* 0x0005e80000100a00 */
[----:B------:R4:W-:Y:S04]  /*3800*/  STL.64 [R1+0x10], R8 ;  /* 0x0000100801007387 */ /* 0x0009e80000100a00 */
[----:B------:R5:W-:Y:S01]  /*3810*/  STL.64 [R1+0x18], R10 ;  /* 0x0000180a01007387 */ /* 0x000be20000100a00 */
[----:B0-----:R-:W-:-:S03]  /*3820*/  CS2R R4, SRZ ;  /* 0x0000000000047805 */ /* 0x001fc6000001ff00 */
[----:B------:R0:W-:Y:S01]  /*3830*/  STL.64 [R1+0x20], R12 ;  /* 0x0000200c01007387 */ /* 0x0001e20000100a00 */
[----:B--2---:R-:W-:-:S03]  /*3840*/  CS2R R6, SRZ ;  /* 0x0000000000067805 */ /* 0x004fc6000001ff00 */
[----:B------:R2:W-:Y:S01]  /*3850*/  STL.64 [R1+0x28], R14 ;  /* 0x0000280e01007387 */ /* 0x0005e20000100a00 */
[----:B----4-:R-:W-:-:S03]  /*3860*/  CS2R R8, SRZ ;  /* 0x0000000000087805 */ /* 0x010fc6000001ff00 */
[----:B------:R4:W-:Y:S01]  /*3870*/  STL.64 [R1+0x30], R16 ;  /* 0x0000301001007387 */ /* 0x0009e20000100a00 */
[----:B-----5:R-:W-:-:S03]  /*3880*/  CS2R R10, SRZ ;  /* 0x00000000000a7805 */ /* 0x020fc6000001ff00 */
[----:B------:R5:W-:Y:S01]  /*3890*/  STL.64 [R1+0x38], R18 ;  /* 0x0000381201007387 */ /* 0x000be20000100a00 */
[----:B0-----:R-:W-:-:S03]  /*38a0*/  CS2R R12, SRZ ;  /* 0x00000000000c7805 */ /* 0x001fc6000001ff00 */
[----:B------:R0:W-:Y:S01]  /*38b0*/  STL.64 [R1+0x40], R20 ;  /* 0x0000401401007387 */ /* 0x0001e20000100a00 */
[----:B--2---:R-:W-:-:S03]  /*38c0*/  CS2R R14, SRZ ;  /* 0x00000000000e7805 */ /* 0x004fc6000001ff00 */
[----:B------:R2:W-:Y:S01]  /*38d0*/  STL.64 [R1+0x48], R22 ;  /* 0x0000481601007387 */ /* 0x0005e20000100a00 */
[----:B----4-:R-:W-:-:S03]  /*38e0*/  CS2R R16, SRZ ;  /* 0x0000000000107805 */ /* 0x010fc6000001ff00 */
[----:B------:R-:W-:Y:S01]  /*38f0*/  STL.64 [R1+0x50], R24 ;  /* 0x0000501801007387 */ /* 0x000fe20000100a00 */
[----:B-----5:R-:W-:-:S03]  /*3900*/  CS2R R18, SRZ ;  /* 0x0000000000127805 */ /* 0x020fc6000001ff00 */
[----:B------:R-:W-:Y:S01]  /*3910*/  STL.64 [R1+0x58], R26 ;  /* 0x0000581a01007387 */ /* 0x000fe20000100a00 */
[----:B0-----:R-:W-:-:S03]  /*3920*/  CS2R R20, SRZ ;  /* 0x0000000000147805 */ /* 0x001fc6000001ff00 */
[----:B------:R-:W-:Y:S01]  /*3930*/  STL.64 [R1+0x60], R28 ;  /* 0x0000601c01007387 */ /* 0x000fe20000100a00 */
[----:B--2---:R-:W-:-:S03]  /*3940*/  CS2R R22, SRZ ;  /* 0x0000000000167805 */ /* 0x004fc6000001ff00 */
[----:B------:R-:W-:Y:S04]  /*3950*/  STL.64 [R1+0x68], R30 ;  /* 0x0000681e01007387 */ /* 0x000fe80000100a00 */
        /* <DEDUP_REMOVED lines=49> */
[----:B------:R0:W-:Y:S04]  /*3c70*/  STL.64 [R1+0x1f8], R130 ;  /* 0x0001f88201007387 */ /* 0x0001e80000100a00 */
[----:B------:R2:W-:Y:S04]  /*3c80*/  STL [R1+0x2d4], RZ ;  /* 0x0002d4ff01007387 */ /* 0x0005e80000100800 */
[----:B------:R2:W-:Y:S01]  /*3c90*/  STL [R1+0x2d0], RZ ;  /* 0x0002d0ff01007387 */ /* 0x0005e20000100800 */
[----:B0-----:R-:W-:-:S03]  /*3ca0*/  WARPGROUP.ARRIVE ;  /* 0x00000000000079c5 */ /* 0x001fc60000000000 */
[----:B------:R2:W-:Y:S04]  /*3cb0*/  STL [R1+0x2cc], RZ ;  /* 0x0002ccff01007387 */ /* 0x0005e80000100800 */
[----:B------:R2:W-:Y:S01]  /*3cc0*/  STL [R1+0x2c8], RZ ;  /* 0x0002c8ff01007387 */ /* 0x0005e20000100800 */
[----:B------:R-:W-:Y:S03]  /*3cd0*/  QGMMA.64x256x32.F32.E5M2.E5M2 R24, gdesc[UR16], RZ, !UPT, gsb0 ;  /* 0x03e00000101879f3 */ /* 0x000fe6000c0038ff */
        /* <DEDUP_REMOVED lines=50> */
[----:B------:R-:W-:-:S02]  /*4000*/  WARPGROUP.DEPBAR.LE gsb0, 0x0 ;  /* 0x00008000000079c5 */ /* 0x000fc40000010000 */
[----:B------:R-:W-:Y:S05]  /*4010*/  @!P0 BRA `(.L_x_22) ;  /* 0x0000002000f88947 */ /* 0x000fea0003800000 */
[----:B------:R-:W4:Y:S04]  /*4020*/  LDL R4, [R1] ;  /* 0x0000000001047983 */ /* 0x000f280000100800 */
[----:B------:R-:W5:Y:S04]  /*4030*/  LDL R5, [R1+0x4] ;  /* 0x0000040001057983 */ /* 0x000f680000100800 */
[----:B------:R-:W3:Y:S04]  /*4040*/  LDL R6, [R1+0x8] ;  /* 0x0000080001067983 */ /* 0x000ee80000100800 */
[----:B------:R-:W2:Y:S04]  /*4050*/  LDL R7, [R1+0xc] ;  /* 0x00000c0001077983 */ /* 0x000ea80000100800 */
        /* <DEDUP_REMOVED lines=100> */
[----:B------:R0:W-:Y:S04]  /*46a0*/  STL [R1+0x4c8], R131 ;  /* 0x0004c88301007387 */ /* 0x0001e80000100800 */
[----:B0-----:R-:W2:Y:S04]  /*46b0*/  LDL R131, [R1+0x1a0] ;  /* 0x0001a00001837983 */ /* 0x001ea80000100800 */
        /* <DEDUP_REMOVED lines=39> */
[----:B0-----:R-:W2:Y:S01]  /*4930*/  LDL R151, [R1+0x1f0] ;  /* 0x0001f00001977983 */ /* 0x001ea20000100800 */
[----:B------:R-:W-:-:S01]  /*4940*/  FADD R3, RZ, R3 ;  /* 0x00000003ff037221 */ /* 0x000fc20000000000 */
[----:B------:R-:W-:Y:S01]  /*4950*/  FADD R2, RZ, R2 ;  /* 0x00000002ff027221 */ /* 0x000fe20000000000 */
[----:B----4-:R-:W-:-:S01]  /*4960*/  FADD R4, RZ, R4 ;  /* 0x00000004ff047221 */ /* 0x010fc20000000000 */
[----:B-----5:R-:W-:Y:S01]  /*4970*/  FADD R5, RZ, R5 ;  /* 0x00000005ff057221 */ /* 0x020fe20000000000 */
[----:B---3--:R-:W-:-:S01]  /*4980*/  FADD R6, RZ, R6 ;  /* 0x00000006ff067221 */ /* 0x008fc20000000000 */
[----:B--2---:R-:W-:Y:S01]  /*4990*/  FADD R7, RZ, R7 ;  /* 0x00000007ff077221 */ /* 0x004fe20000000000 */
[----:B------:R-:W-:-:S01]  /*49a0*/  FADD R8, RZ, R8 ;  /* 0x00000008ff087221 */ /* 0x000fc20000000000 */
[----:B------:R-:W-:Y:S01]  /*49b0*/  FADD R9, RZ, R9 ;  /* 0x00000009ff097221 */ /* 0x000fe20000000000 */
        /* <DEDUP_REMOVED lines=13> */
[----:B------:R-:W2:Y:S01]  /*4a90*/  LDL.LU R131, [R1+0x4c8] ;  /* 0x0004c80001837983 */ /* 0x000ea20000300800 */
        /* <DEDUP_REMOVED lines=13> */
[----:B------:R-:W3:Y:S01]  /*4b70*/  LDL.LU R132, [R1+0x4c4] ;  /* 0x0004c40001847983 */ /* 0x000ee20000300800 */
        /* <DEDUP_REMOVED lines=16> */
[----:B------:R0:W-:Y:S01]  /*4c80*/  STL [R1+0x200], R133 ;  /* 0x0002008501007387 */ /* 0x0001e20000100800 */
        /* <DEDUP_REMOVED lines=9> */
[----:B0-----:R-:W4:Y:S01]  /*4d20*/  LDL.LU R133, [R1+0x4c0] ;  /* 0x0004c00001857983 */ /* 0x001f220000300800 */
[----:B------:R-:W-:-:S01]  /*4d30*/  FADD R185, RZ, R185 ;  /* 0x000000b9ffb97221 */ /* 0x000fc20000000000 */
[----:B------:R-:W-:Y:S01]  /*4d40*/  FADD R186, RZ, R186 ;  /* 0x000000baffba7221 */ /* 0x000fe20000000000 */
[----:B------:R-:W-:-:S01]  /*4d50*/  FADD R187, RZ, R187 ;  /* 0x000000bbffbb7221 */ /* 0x000fc20000000000 */
        /* <DEDUP_REMOVED lines=10> */
[----:B0-----:R-:W5:Y:S01]  /*4e00*/  LDL.LU R134, [R1+0x4bc] ;  /* 0x0004bc0001867983 */ /* 0x001f620000300800 */
        /* <DEDUP_REMOVED lines=51> */
[----:B0-----:R-:W5:Y:S04]  /*5140*/  LDL.LU R138, [R1+0x4ac] ;  /* 0x0004ac00018a7983 */ /* 0x001f680000300800 */
[----:B------:R0:W-:Y:S01]  /*5150*/  STL [R1+0x218], R139 ;  /* 0x0002188b01007387 */ /* 0x0001e20000100800 */
[----:B------:R-:W-:-:S03]  /*5160*/  FADD R140, RZ, R140 ;  /* 0x0000008cff8c7221 */ /* 0x000fc60000000000 */
        /* <DEDUP_REMOVED lines=34> */
[----:B------:R0:W-:Y:S04]  /*5390*/  STL [R1+0x248], R151 ;  /* 0x0002489701007387 */ /* 0x0001e80000100800 */
[----:B0-----:R-:W5:Y:S04]  /*53a0*/  LDL.LU R151, [R1+0x478] ;  /* 0x0004780001977983 */ /* 0x001f680000300800 */
[----:B------:R0:W-:Y:S04]  /*53b0*/  STL [R1+0x24c], R3 ;  /* 0x00024c0301007387 */ /* 0x0001e80000100800 */
[----:B------:R1:W-:Y:S01]  /*53c0*/  STL [R1+0x250], R2 ;  /* 0x0002500201007387 */ /* 0x0003e20000100800 */
[----:B0-----:R-:W-:-:S01]  /*53d0*/  FADD R3, RZ, R0 ;  /* 0x00000000ff037221 */ /* 0x001fc20000000000 */
[----:B------:R-:W-:Y:S01]  /*53e0*/  FADD R0, RZ, R25 ;  /* 0x00000019ff007221 */ /* 0x000fe20000000000 */
[----:B-1----:R-:W-:-:S03]  /*53f0*/  FADD R2, RZ, R24 ;  /* 0x00000018ff027221 */ /* 0x002fc60000000000 */
[----:B------:R0:W-:Y:S04]  /*5400*/  STL [R1+0x254], R3 ;  /* 0x0002540301007387 */ /* 0x0001e80000100800 */
[----:B------:R1:W-:Y:S04]  /*5410*/  STL [R1+0x258], R2 ;  /* 0x0002580201007387 */ /* 0x0003e80000100800 */
[----:B------:R2:W-:Y:S01]  /*5420*/  STL [R1+0x25c], R0 ;  /* 0x00025c0001007387 */ /* 0x0005e20000100800 */
[----:B0-----:R-:W-:-:S01]  /*5430*/  FADD R3, RZ, R26 ;  /* 0x0000001aff037221 */ /* 0x001fc20000000000 */
[----:B-1----:R-:W-:-:S04]  /*5440*/  FADD R2, RZ, R27 ;  /* 0x0000001bff027221 */ /* 0x002fc80000000000 */
[----:B------:R0:W-:Y:S01]  /*5450*/  STL [R1+0x260], R3 ;  /* 0x0002600301007387 */ /* 0x0001e20000100800 */
[----:B--2---:R-:W-:-:S03]  /*5460*/  FADD R0, RZ, R28 ;  /* 0x0000001cff007221 */ /* 0x004fc60000000000 */
        /* <DEDUP_REMOVED lines=207> */
[----:B---3--:R-:W-:-:S04]  /*6160*/  FADD R2, RZ, R132 ;  /* 0x00000084ff027221 */ /* 0x008fc80000000000 */
[----:B------:R5:W-:Y:S01]  /*6170*/  STL [R1+0x404], R3 ;  /* 0x0004040301007387 */ /* 0x000be20000100800 */
[----:B----4-:R-:W-:-:S03]  /*6180*/  FADD R0, RZ, R133 ;  /* 0x00000085ff007221 */ /* 0x010fc60000000000 */
[----:B------:R0:W-:Y:S04]  /*6190*/  STL [R1+0x408], R2 ;  /* 0x0004080201007387 */ /* 0x0001e80000100800 */
[----:B------:R1:W-:Y:S01]  /*61a0*/  STL [R1+0x40c], R0 ;  /* 0x00040c0001007387 */ /* 0x0003e20000100800 */
[----:B-----5:R-:W-:-:S01]  /*61b0*/  FADD R3, RZ, R134 ;  /* 0x00000086ff037221 */ /* 0x020fc20000000000 */
[----:B0-----:R-:W-:-:S04]  /*61c0*/  FADD R2, RZ, R135 ;  /* 0x00000087ff027221 */ /* 0x001fc80000000000 */
[----:B------:R0:W-:Y:S01]  /*61d0*/  STL [R1+0x410], R3 ;  /* 0x0004100301007387 */ /* 0x0001e20000100800 */
[----:B-1----:R-:W-:-:S03]  /*61e0*/  FADD R0, RZ, R136 ;  /* 0x00000088ff007221 */ /* 0x002fc60000000000 */
        /* <DEDUP_REMOVED lines=32> */
[----:B------:R-:W-:-:S05]  /*63f0*/  UMOV UR6, URZ ;  /* 0x0000003f00067c82 */ /* 0x000fca0008000000 */
.L_x_22:
[----:B------:R-:W-:-:S04]  /*6400*/  UIADD3 UR14, UR5, 0x1, URZ ;  /* 0x00000001050e7890 */ /* 0x000fc8000fffe03f */
[----:B------:R-:W-:-:S04]  /*6410*/  UISETP.NE.AND UP0, UPT, UR14, 0x3, UPT ;  /* 0x000000030e00788c */ /* 0x000fc8000bf05270 */
[----:B------:R-:W-:Y:S02]  /*6420*/  USEL UR8, URZ, 0x1, UP0 ;  /* 0x000000013f087887 */ /* 0x000fe40008000000 */
[----:B------:R-:W-:Y:S02]  /*6430*/  USEL UR14, UR14, URZ, UP0 ;  /* 0x0000003f0e0e7287 */ /* 0x000fe40008000000 */
[----:B------:R-:W-:-:S06]  /*6440*/  ULOP3.LUT UR8, UR4, UR8, URZ, 0x3c, !UPT ;  /* 0x0000000804087292 */ /* 0x000fcc000f8e3c3f */
[----:B0-----:R-:W-:Y:S01]  /*6450*/  IMAD.U32 R0, RZ, RZ, UR8 ;  /* 0x00000008ff007e24 */ /* 0x001fe2000f8e00ff */
[----:B------:R-:W-:-:S06]  /*6460*/  UMOV UR8, 0x1 ;  /* 0x0000000100087882 */ /* 0x000fcc0000000000 */
.L_x_17:
[----:B------:R-:W-:-:S04]  /*6470*/  UISETP.LT.AND UP0, UPT, UR9, 0x1, UPT ;  /* 0x000000010900788c */ /* 0x000fc8000bf01270 */
[----:B------:R-:W-:-:S04]  /*6480*/  USEL UR15, UR9, 0x1, UP0 ;  /* 0x00000001090f7887 */ /* 0x000fc80008000000 */
[----:B------:R-:W-:-:S04]  /*6490*/  UIADD3 UR15, UR9, -UR15, URZ ;  /* 0x8000000f090f7290 */ /* 0x000fc8000fffe03f */
[----:B------:R-:W-:-:S06]  /*64a0*/  UISETP.GE.AND UP0, UPT, UR15, 0x1, UPT ;  /* 0x000000010f00788c */ /* 0x000fcc000bf06270 */
[----:B------:R-:W-:-:S13]  /*64b0*/  PLOP3.LUT P0, PT, PT, PT, UP0, 0x80, 0x0 ;  /* 0x000000000000781c */ /* 0x000fda0003f0f008 */
[----:B------:R-:W-:Y:S05]  /*64c0*/  @!P0 BRA `(.L_x_23) ;  /* 0x0000004c00ac8947 */ /* 0x000fea0003800000 */
[----:B------:R-:W-:Y:S01]  /*64d0*/  IMAD.U32 R2, RZ, RZ, UR15 ;  /* 0x0000000fff027e24 */ /* 0x000fe2000f8e00ff */
[----:B------:R-:W-:Y:S01]  /*64e0*/  UMOV UR25, UR5 ;  /* 0x0000000500197c82 */ /* 0x000fe20008000000 */
[----:B------:R-:W-:-:S05]  /*64f0*/  ULDC UR26, c[0x0][0x50c] ;  /* 0x00014300001a7ab9 */ /* 0x000fca0000000800 */
.L_x_31:
[----:B------:R-:W-:-:S06]  /*6500*/  UISETP.NE.AND UP0, UPT, UR24, 0x3, UPT ;  /* 0x000000031800788c */ /* 0x000fcc000bf05270 */
[----:B------:R-:W-:-:S13]  /*6510*/  PLOP3.LUT P1, PT, PT, PT, UP0, 0x80, 0x0 ;  /* 0x000000000000781c */ /* 0x000fda0003f2f008 */
[----:B------:R-:W-:Y:S05]  /*6520*/  @!P1 BRA `(.L_x_24) ;  /* 0x0000000000049947 */ /* 0x000fea0003800000 */
[----:B------:R-:W-:Y:S01]  /*6530*/  BPT.TRAP 0x1 ;  /* 0x000000040000795c */ /* 0x000fe20000300000 */
.L_x_24:
[----:B------:R-:W0:Y:S01]  /*6540*/  S2UR UR15, SR_CgaCtaId ;  /* 0x00000000000f79c3 */ /* 0x000e220000008800 */
[----:B------:R-:W-:Y:S01]  /*6550*/  UMOV UR11, 0x400 ;  /* 0x00000400000b7882 */ /* 0x000fe20000000000 */
[----:B------:R-:W-:Y:S01]  /*6560*/  SHF.L.U32 R3, R0, 0x1f, RZ ;  /* 0x0000001f00037819 */ /* 0x000fe200000006ff */
[----:B0-----:R-:W-:-:S04]  /*6570*/  ULEA UR11, UR15, UR11, 0x18 ;  /* 0x0000000b0f0b7291 */ /* 0x001fc8000f8ec03f */
[----:B------:R-:W-:-:S09]  /*6580*/  ULEA UR15, UR14, UR11, 0x3 ;  /* 0x0000000b0e0f7291 */ /* 0x000fd2000f8e183f */
[----:B------:R0:W4:Y:S01]  /*6590*/  SYNCS.PHASECHK.TRANS64.TRYWAIT P0, [UR15], R3 ;  /* 0x00000003ff0075a7 */ /* 0x000122000800014f */
[----:B------:R-:W-:Y:S05]  /*65a0*/  @!P1 BRA `(.L_x_25) ;  /* 0x0000000000049947 */ /* 0x000fea0003800000 */
[----:B------:R-:W-:Y:S01]  /*65b0*/  BPT.TRAP 0x1 ;  /* 0x000000040000795c */ /* 0x000fe20000300000 */
.L_x_25:
[----:B----4-:R-:W-:Y:S05]  /*65c0*/  @P0 BRA `(.L_x_26) ;  /* 0x0000000000080947 */ /* 0x010fea0003800000 */
[----:B------:R-:W4:Y:S02]  /*65d0*/  SYNCS.PHASECHK.TRANS64.TRYWAIT P0, [UR15], R3 ;  /* 0x00000003ff0075a7 */ /* 0x000f24000800014f */
[----:B----4-:R-:W-:Y:S05]  /*65e0*/  @!P0 BRA `(.L_x_27) ;  /* 0x000001d000088947 */ /* 0x010fea0003800000 */
.L_x_26:
        /* <DEDUP_REMOVED lines=64> */
[----:B----4-:R-:W4:Y:S04]  /*69f0*/  LDL.LU.64 R108, [R1] ;  /* 0x00000000016c7983 */ /* 0x010f280000300a00 */
[----:B------:R-:W4:Y:S04]  /*6a00*/  LDL.LU.64 R110, [R1+0x8] ;  /* 0x00000800016e7983 */ /* 0x000f280000300a00 */
        /* <DEDUP_REMOVED lines=61> */
[----:B------:R-:W4:Y:S01]  /*6de0*/  LDL.LU.64 R234, [R1+0x1f8] ;  /* 0x0001f80001ea7983 */ /* 0x000f220000300a00 */
[----:B------:R-:W-:-:S02]  /*6df0*/  UIADD3 UR15, UR11, 0x6100, URZ ;  /* 0x000061000b0f7890 */ /* 0x000fc4000fffe03f */
[----:B------:R-:W-:Y:S02]  /*6e00*/  UISETP.NE.AND UP0, UPT, UR7, URZ, UPT ;  /* 0x0000003f0700728c */ /* 0x000fe4000bf05270 */
[----:B------:R-:W-:Y:S02]  /*6e10*/  USHF.R.U32.HI UR15, URZ, 0x4, UR15 ;  /* 0x000000043f0f7899 */ /* 0x000fe4000801160f */
[----:B------:R-:W-:Y:S02]  /*6e20*/  USEL UR8, UR8, URZ, !UP0 ;  /* 0x0000003f08087287 */ /* 0x000fe4000c000000 */
[----:B------:R-:W-:Y:S02]  /*6e30*/  ULOP3.LUT UR15, UR15, 0x3fff, URZ, 0xc0, !UPT ;  /* 0x00003fff0f0f7892 */ /* 0x000fe4000f8ec03f */
[----:B------:R-:W-:Y:S02]  /*6e40*/  ULOP3.LUT UR16, UR12, 0x10000, URZ, 0xfc, !UPT ;  /* 0x000100000c107892 */ /* 0x000fe4000f8efc3f */
[----:B------:R-:W-:-:S02]  /*6e50*/  ULOP3.LUT UR15, UR15, 0x10000, URZ, 0xfc, !UPT ;  /* 0x000100000f0f7892 */ /* 0x000fc4000f8efc3f */
[----:B------:R-:W-:Y:S02]  /*6e60*/  UISETP.NE.U32.AND UP0, UPT, UR8, URZ, UPT ;  /* 0x0000003f0800728c */ /* 0x000fe4000bf05070 */
[----:B------:R-:W-:Y:S02]  /*6e70*/  ULEA UR16, UR14, UR16, 0x9 ;  /* 0x000000100e107291 */ /* 0x000fe4000f8e483f */
[----:B------:R-:W-:Y:S01]  /*6e80*/  ULEA UR18, UR14, UR15, 0x9 ;  /* 0x0000000f0e127291 */ /* 0x000fe2000f8e483f */
[----:B------:R-:W-:Y:S01]  /*6e90*/  UMOV UR17, 0xc0000010 ;  /* 0xc000001000117882 */ /* 0x000fe20000000000 */
[----:B------:R-:W-:Y:S01]  /*6ea0*/  UMOV UR19, 0xc0000010 ;  /* 0xc000001000137882 */ /* 0x000fe20000000000 */
[----:B----4-:R-:W-:-:S06]  /*6eb0*/  WARPGROUP.ARRIVE ;  /* 0x00000000000079c5 */ /* 0x010fcc0000000000 */
[----:B------:R-:W-:Y:S03]  /*6ec0*/  QGMMA.64x256x32.F32.E5M2.E5M2 R108, gdesc[UR16], R108, UP0, gsb0 ;  /* 0x03e00000106c79f3 */ /* 0x000fe6000b80386c */
[----:B------:R-:W-:Y:S02]  /*6ed0*/  WARPGROUP.DEPBAR.LE gsb0, 0x0 ;  /* 0x00008000000079c5 */ /* 0x000fe40000010000 */
[----:B------:R-:W-:Y:S01]  /*6ee0*/  STL.64 [R1], R108 ;  /* 0x0000006c01007387 */ /* 0x000fe20000100a00 */
[----:B0-----:R-:W-:-:S03]  /*6ef0*/  IMAD.MOV.U32 R3, RZ, RZ, R108 ;  /* 0x000000ffff037224 */ /* 0x001fc600078e006c */
        /* <DEDUP_REMOVED lines=63> */
[----:B0-----:R0:W5:Y:S04]  /*72f0*/  LDL.LU.64 R234, [R1+0x670] ;  /* 0x0006700001ea7983 */ /* 0x0011680000300a00 */
[----:B------:R0:W5:Y:S04]  /*7300*/  LDL.LU.64 R232, [R1+0x668] ;  /* 0x0006680001e87983 */ /* 0x0001680000300a00 */
        /* <DEDUP_REMOVED lines=62> */
[----:B------:R-:W-:Y:S01]  /*76f0*/  UIADD3 UR16, UR16, 0x100, URZ ;  /* 0x0000010010107890 */ /* 0x000fe2000fffe03f */
[----:B------:R-:W-:Y:S01]  /*7700*/  UMOV UR17, 0xc0000010 ;  /* 0xc000001000117882 */ /* 0x000fe20000000000 */
[----:B------:R-:W-:Y:S01]  /*7710*/  UIADD3 UR6, UR6, 0x1, URZ ;  /* 0x0000000106067890 */ /* 0x000fe2000fffe03f */
[----:B----4-:R-:W-:-:S06]  /*7720*/  WARPGROUP.ARRIVE ;  /* 0x00000000000079c5 */ /* 0x010fcc0000000000 */
[----:B------:R-:W-:Y:S01]  /*7730*/  QGMMA.64x256x32.F32.E5M2.E5M2 R24, gdesc[UR16], R24, UP0, gsb0 ;  /* 0x03e00000101879f3 */ /* 0x000fe2000b803818 */
[----:B------:R-:W-:-:S04]  /*7740*/  UISETP.NE.AND UP0, UPT, UR6, UR26, UPT ;  /* 0x0000001a0600728c */ /* 0x000fc8000bf05270 */
[----:B------:R-:W-:-:S06]  /*7750*/  USEL UR7, URZ, 0x1, UP0 ;  /* 0x000000013f077887 */ /* 0x000fcc0008000000 */
[----:B------:R-:W-:Y:S01]  /*7760*/  ISETP.NE.AND P0, PT, RZ, UR7, PT ;  /* 0x00000007ff007c0c */ /* 0x000fe2000bf05270 */
[----:B------:R-:W-:-:S12]  /*7770*/  WARPGROUP.DEPBAR.LE gsb0, 0x0 ;  /* 0x00008000000079c5 */ /* 0x000fd80000010000 */
[----:B0-----:R-:W-:Y:S05]  /*7780*/  @!P0 BRA `(.L_x_28) ;  /* 0x00000038008c8947 */ /* 0x001fea0003800000 */
[----:B------:R0:W-:Y:S04]  /*7790*/  STL [R1+0x660], R31 ;  /* 0x0006601f01007387 */ /* 0x0001e80000100800 */
[----:B------:R4:W-:Y:S01]  /*77a0*/  STL [R1+0x65c], R32 ;  /* 0x00065c2001007387 */ /* 0x0009e20000100800 */
[----:B0-----:R-:W-:-:S03]  /*77b0*/  IMAD.MOV.U32 R31, RZ, RZ, R3 ;  /* 0x000000ffff1f7224 */ /* 0x001fc600078e0003 */
[----:B----4-:R-:W4:Y:S04]  /*77c0*/  LDL R32, [R1+0x4] ;  /* 0x0000040001207983 */ /* 0x010f280000100800 */
[----:B------:R0:W-:Y:S04]  /*77d0*/  STL [R1+0x658], R33 ;  /* 0x0006582101007387 */ /* 0x0001e80000100800 */
[----:B0-----:R-:W2:Y:S04]  /*77e0*/  LDL R33, [R1+0x8] ;  /* 0x0000080001217983 */ /* 0x001ea80000100800 */
[----:B------:R0:W-:Y:S04]  /*77f0*/  STL [R1+0x654], R34 ;  /* 0x0006542201007387 */ /* 0x0001e80000100800 */
[----:B0-----:R-:W3:Y:S04]  /*7800*/  LDL R34, [R1+0xc] ;  /* 0x00000c0001227983 */ /* 0x001ee80000100800 */
        /* <DEDUP_REMOVED lines=175> */
[----:B0-----:R-:W3:Y:S04]  /*8300*/  LDL.LU R122, [R1+0x200] ;  /* 0x00020000017a7983 */ /* 0x001ee80000300800 */
        /* <DEDUP_REMOVED lines=14> */
[----:B------:R-:W3:Y:S04]  /*83f0*/  LDL.LU R3, [R1+0x234] ;  /* 0x0002340001037983 */ /* 0x000ee80000300800 */
        /* <DEDUP_REMOVED lines=46> */
[----:B-----5:R0:W-:Y:S04]  /*86e0*/  STL [R1+0x478], R0 ;  /* 0x0004780001007387 */ /* 0x0201e80000100800 */
[----:B0-----:R-:W3:Y:S01]  /*86f0*/  LDL R0, [R1+0x168] ;  /* 0x0001680001007983 */ /* 0x001ee20000100800 */
[----:B------:R-:W-:-:S01]  /*8700*/  FADD R4, R31, R4 ;  /* 0x000000041f047221 */ /* 0x000fc20000000000 */
[----:B----4-:R-:W-:Y:S01]  /*8710*/  FADD R5, R32, R5 ;  /* 0x0000000520057221 */ /* 0x010fe20000000000 */
[----:B--2---:R-:W-:-:S01]  /*8720*/  FADD R6, R33, R6 ;  /* 0x0000000621067221 */ /* 0x004fc20000000000 */
[----:B------:R-:W2:Y:S01]  /*8730*/  LDL.LU R31, [R1+0x660] ;  /* 0x00066000011f7983 */ /* 0x000ea20000300800 */
[----:B---3--:R-:W-:-:S01]  /*8740*/  FADD R7, R34, R7 ;  /* 0x0000000722077221 */ /* 0x008fc20000000000 */
[----:B------:R-:W-:-:S02]  /*8750*/  FADD R8, R35, R8 ;  /* 0x0000000823087221 */ /* 0x000fc40000000000 */
[----:B------:R-:W3:Y:S01]  /*8760*/  LDL.LU R32, [R1+0x65c] ;  /* 0x00065c0001207983 */ /* 0x000ee20000300800 */
[----:B------:R-:W-:-:S03]  /*8770*/  FADD R9, R36, R9 ;  /* 0x0000000924097221 */ /* 0x000fc60000000000 */
[----:B------:R-:W4:Y:S01]  /*8780*/  LDL.LU R33, [R1+0x658] ;  /* 0x0006580001217983 */ /* 0x000f220000300800 */
        /* <DEDUP_REMOVED lines=160> */
[----:B------:R-:W-:-:S01]  /*9190*/  FADD R218, R117, R218 ;  /* 0x000000da75da7221 */ /* 0x000fc20000000000 */
[----:B------:R-:W-:Y:S02]  /*91a0*/  FADD R122, R124, R122 ;  /* 0x0000007a7c7a7221 */ /* 0x000fe40000000000 */
[----:B------:R-:W4:Y:S01]  /*91b0*/  LDL.LU R114, [R1+0x514] ;  /* 0x0005140001727983 */ /* 0x000f220000300800 */
[----:B------:R-:W-:-:S03]  /*91c0*/  FADD R219, R118, R219 ;  /* 0x000000db76db7221 */ /* 0x000fc60000000000 */
[----:B------:R-:W4:Y:S01]  /*91d0*/  LDL.LU R115, [R1+0x510] ;  /* 0x0005100001737983 */ /* 0x000f220000300800 */
[----:B------:R-:W-:-:S03]  /*91e0*/  FADD R220, R119, R220 ;  /* 0x000000dc77dc7221 */ /* 0x000fc60000000000 */
[----:B------:R-:W4:Y:S01]  /*91f0*/  LDL.LU R116, [R1+0x50c] ;  /* 0x00050c0001747983 */ /* 0x000f220000300800 */
[----:B------:R-:W-:-:S03]  /*9200*/  FADD R221, R120, R221 ;  /* 0x000000dd78dd7221 */ /* 0x000fc60000000000 */
[----:B------:R-:W4:Y:S04]  /*9210*/  LDL.LU R117, [R1+0x508] ;  /* 0x0005080001757983 */ /* 0x000f280000300800 */
[----:B------:R-:W4:Y:S04]  /*9220*/  LDL.LU R118, [R1+0x504] ;  /* 0x0005040001767983 */ /* 0x000f280000300800 */
[----:B------:R-:W4:Y:S04]  /*9230*/  LDL.LU R119, [R1+0x500] ;  /* 0x0005000001777983 */ /* 0x000f280000300800 */
[----:B------:R-:W4:Y:S01]  /*9240*/  LDL.LU R120, [R1+0x4fc] ;  /* 0x0004fc0001787983 */ /* 0x000f220000300800 */
[----:B------:R-:W-:-:S01]  /*9250*/  FADD R237, R126, R237 ;  /* 0x000000ed7eed7221 */ /* 0x000fc20000000000 */
[----:B------:R-:W-:Y:S01]  /*9260*/  FADD R236, R128, R236 ;  /* 0x000000ec80ec7221 */ /* 0x000fe20000000000 */
[----:B------:R-:W-:-:S01]  /*9270*/  FADD R225, R150, R225 ;  /* 0x000000e196e17221 */ /* 0x000fc20000000000 */
[----:B------:R0:W-:Y:S01]  /*9280*/  STL [R1+0x200], R122 ;  /* 0x0002007a01007387 */ /* 0x0001e20000100800 */
[----:B------:R-:W-:-:S01]  /*9290*/  FADD R228, R146, R228 ;  /* 0x000000e492e47221 */ /* 0x000fc20000000000 */
[----:B------:R-:W-:Y:S01]  /*92a0*/  FADD R230, R143, R230 ;  /* 0x000000e68fe67221 */ /* 0x000fe20000000000 */
[----:B------:R-:W-:-:S01]  /*92b0*/  FADD R231, R141, R231 ;  /* 0x000000e78de77221 */ /* 0x000fc20000000000 */
[----:B------:R-:W-:Y:S01]  /*92c0*/  FADD R223, R2, R223 ;  /* 0x000000df02df7221 */ /* 0x000fe20000000000 */
[----:B------:R-:W-:-:S01]  /*92d0*/  FADD R222, R0, R222 ;  /* 0x000000de00de7221 */ /* 0x000fc20000000000 */
[----:B------:R-:W-:Y:S01]  /*92e0*/  FADD R224, R151, R224 ;  /* 0x000000e097e07221 */ /* 0x000fe20000000000 */
[----:B------:R-:W-:-:S01]  /*92f0*/  FADD R226, R149, R226 ;  /* 0x000000e295e27221 */ /* 0x000fc20000000000 */
[----:B------:R-:W-:Y:S01]  /*9300*/  FADD R227, R147, R227 ;  /* 0x000000e393e37221 */ /* 0x000fe20000000000 */
[----:B------:R-:W-:-:S01]  /*9310*/  FADD R229, R145, R229 ;  /* 0x000000e591e57221 */ /* 0x000fc20000000000 */
[----:B0-----:R-:W2:Y:S01]  /*9320*/  LDL.LU R122, [R1+0x204] ;  /* 0x00020400017a7983 */ /* 0x001ea20000300800 */
[----:B------:R-:W-:-:S01]  /*9330*/  FADD R232, R136, R232 ;  /* 0x000000e888e87221 */ /* 0x000fc20000000000 */
[----:B------:R-:W-:Y:S01]  /*9340*/  FADD R233, R134, R233 ;  /* 0x000000e986e97221 */ /* 0x000fe20000000000 */
[----:B------:R-:W-:-:S01]  /*9350*/  FADD R234, R132, R234 ;  /* 0x000000ea84ea7221 */ /* 0x000fc20000000000 */
[----:B------:R-:W3:Y:S01]  /*9360*/  LDL.LU R124, [R1+0x208] ;  /* 0x00020800017c7983 */ /* 0x000ee20000300800 */
[----:B------:R-:W-:-:S03]  /*9370*/  FADD R235, R130, R235 ;  /* 0x000000eb82eb7221 */ /* 0x000fc60000000000 */
[----:B------:R-:W4:Y:S04]  /*9380*/  LDL.LU R126, [R1+0x20c] ;  /* 0x00020c00017e7983 */ /* 0x000f280000300800 */
[----:B------:R-:W4:Y:S04]  /*9390*/  LDL.LU R128, [R1+0x210] ;  /* 0x0002100001807983 */ /* 0x000f280000300800 */
[----:B------:R-:W4:Y:S04]  /*93a0*/  LDL.LU R150, [R1+0x214] ;  /* 0x0002140001967983 */ /* 0x000f280000300800 */
[----:B------:R-:W4:Y:S04]  /*93b0*/  LDL.LU R146, [R1+0x218] ;  /* 0x0002180001927983 */ /* 0x000f280000300800 */
[----:B------:R-:W4:Y:S04]  /*93c0*/  LDL.LU R143, [R1+0x21c] ;  /* 0x00021c00018f7983 */ /* 0x000f280000300800 */
[----:B------:R-:W4:Y:S04]  /*93d0*/  LDL.LU R141, [R1+0x220] ;  /* 0x00022000018d7983 */ /* 0x000f280000300800 */
[----:B------:R-:W4:Y:S04]  /*93e0*/  LDL.LU R2, [R1+0x224] ;  /* 0x0002240001027983 */ /* 0x000f280000300800 */
[----:B------:R-:W4:Y:S04]  /*93f0*/  LDL.LU R0, [R1+0x228] ;  /* 0x0002280001007983 */ /* 0x000f280000300800 */
[----:B------:R-:W4:Y:S04]  /*9400*/  LDL R130, [R1+0x1e0] ;  /* 0x0001e00001827983 */ /* 0x000f280000100800 */
[----:B------:R-:W4:Y:S04]  /*9410*/  LDL R132, [R1+0x1e4] ;  /* 0x0001e40001847983 */ /* 0x000f280000100800 */
[----:B------:R-:W4:Y:S04]  /*9420*/  LDL R134, [R1+0x1e8] ;  /* 0x0001e80001867983 */ /* 0x000f280000100800 */
[----:B------:R-:W4:Y:S04]  /*9430*/  LDL R136, [R1+0x1ec] ;  /* 0x0001ec0001887983 */ /* 0x000f280000100800 */
[----:B------:R-:W4:Y:S04]  /*9440*/  LDL R151, [R1+0x1f0] ;  /* 0x0001f00001977983 */ /* 0x000f280000100800 */
[----:B------:R-:W4:Y:S04]  /*9450*/  LDL R149, [R1+0x1f4] ;  /* 0x0001f40001957983 */ /* 0x000f280000100800 */
[----:B------:R-:W4:Y:S04]  /*9460*/  LDL R147, [R1+0x1f8] ;  /* 0x0001f80001937983 */ /* 0x000f280000100800 */
[----:B------:R-:W4:Y:S01]  /*9470*/  LDL R145, [R1+0x1fc] ;  /* 0x0001fc0001917983 */ /* 0x000f220000100800 */
[----:B------:R-:W-:-:S01]  /*9480*/  FADD R137, R138, R137 ;  /* 0x000000898a897221 */ /* 0x000fc20000000000 */
[----:B------:R-:W-:Y:S01]  /*9490*/  FADD R133, R135, R133 ;  /* 0x0000008587857221 */ /* 0x000fe20000000000 */
[----:B------:R-:W-:-:S01]  /*94a0*/  FADD R3, R131, R3 ;  /* 0x0000000383037221 */ /* 0x000fc20000000000 */
[----:B--2---:R-:W-:-:S02]  /*94b0*/  FADD R122, R121, R122 ;  /* 0x0000007a797a7221 */ /* 0x004fc40000000000 */
[----:B------:R-:W2:Y:S01]  /*94c0*/  LDL.LU R121, [R1+0x4f8] ;  /* 0x0004f80001797983 */ /* 0x000ea20000300800 */
[----:B---3--:R-:W-:-:S03]  /*94d0*/  FADD R124, R123, R124 ;  /* 0x0000007c7b7c7221 */ /* 0x008fc60000000000 */
[----:B------:R0:W-:Y:S01]  /*94e0*/  STL [R1+0x204], R122 ;  /* 0x0002047a01007387 */ /* 0x0001e20000100800 */
[----:B----4-:R-:W-:-:S01]  /*94f0*/  FADD R126, R125, R126 ;  /* 0x0000007e7d7e7221 */ /* 0x010fc20000000000 */
[----:B------:R-:W-:Y:S02]  /*9500*/  FADD R128, R127, R128 ;  /* 0x000000807f807221 */ /* 0x000fe40000000000 */
[----:B0-----:R-:W3:Y:S04]  /*9510*/  LDL.LU R122, [R1+0x4f4] ;  /* 0x0004f400017a7983 */ /* 0x001ee80000300800 */
[----:B------:R-:W4:Y:S04]  /*9520*/  LDL.LU R123, [R1+0x4f0] ;  /* 0x0004f000017b7983 */ /* 0x000f280000300800 */
[----:B------:R0:W-:Y:S01]  /*9530*/  STL [R1+0x208], R124 ;  /* 0x0002087c01007387 */ /* 0x0001e20000100800 */
[----:B------:R-:W-:-:S01]  /*9540*/  FADD R150, R129, R150 ;  /* 0x0000009681967221 */ /* 0x000fc20000000000 */
[----:B------:R-:W-:Y:S01]  /*9550*/  FADD R146, R148, R146 ;  /* 0x0000009294927221 */ /* 0x000fe20000000000 */
[----:B------:R-:W-:-:S01]  /*9560*/  FADD R143, R144, R143 ;  /* 0x0000008f908f7221 */ /* 0x000fc20000000000 */
[----:B------:R-:W-:Y:S01]  /*9570*/  FADD R141, R142, R141 ;  /* 0x0000008d8e8d7221 */ /* 0x000fe20000000000 */
[----:B0-----:R-:W4:Y:S04]  /*9580*/  LDL.LU R124, [R1+0x4ec] ;  /* 0x0004ec00017c7983 */ /* 0x001f280000300800 */
[----:B------:R-:W4:Y:S04]  /*9590*/  LDL.LU R125, [R1+0x4e8] ;  /* 0x0004e800017d7983 */ /* 0x000f280000300800 */
[----:B------:R0:W-:Y:S01]  /*95a0*/  STL [R1+0x20c], R126 ;  /* 0x00020c7e01007387 */ /* 0x0001e20000100800 */
[----:B------:R-:W-:-:S01]  /*95b0*/  FADD R2, R140, R2 ;  /* 0x000000028c027221 */ /* 0x000fc20000000000 */
[----:B------:R-:W-:-:S02]  /*95c0*/  FADD R0, R139, R0 ;  /* 0x000000008b007221 */ /* 0x000fc40000000000 */
[----:B0-----:R-:W4:Y:S04]  /*95d0*/  LDL.LU R126, [R1+0x4e4] ;  /* 0x0004e400017e7983 */ /* 0x001f280000300800 */
[----:B------:R-:W4:Y:S04]  /*95e0*/  LDL.LU R127, [R1+0x4e0] ;  /* 0x0004e000017f7983 */ /* 0x000f280000300800 */
[----:B------:R0:W-:Y:S04]  /*95f0*/  STL [R1+0x210], R128 ;  /* 0x0002108001007387 */ /* 0x0001e80000100800 */
[----:B0-----:R-:W4:Y:S04]  /*9600*/  LDL.LU R128, [R1+0x4dc] ;  /* 0x0004dc0001807983 */ /* 0x001f280000300800 */
[----:B------:R-:W4:Y:S04]  /*9610*/  LDL.LU R129, [R1+0x4d8] ;  /* 0x0004d80001817983 */ /* 0x000f280000300800 */
[----:B------:R-:W-:Y:S04]  /*9620*/  STL [R1+0x214], R150 ;  /* 0x0002149601007387 */ /* 0x000fe80000100800 */
[----:B------:R-:W-:Y:S04]  /*9630*/  STL [R1+0x218], R146 ;  /* 0x0002189201007387 */ /* 0x000fe80000100800 */
[----:B------:R-:W-:Y:S04]  /*9640*/  STL [R1+0x21c], R143 ;  /* 0x00021c8f01007387 */ /* 0x000fe80000100800 */
[----:B------:R-:W-:Y:S04]  /*9650*/  STL [R1+0x220], R141 ;  /* 0x0002208d01007387 */ /* 0x000fe80000100800 */
[----:B------:R-:W-:Y:S04]  /*9660*/  STL [R1+0x224], R2 ;  /* 0x0002240201007387 */ /* 0x000fe80000100800 */
[----:B------:R-:W-:Y:S04]  /*9670*/  STL [R1+0x228], R0 ;  /* 0x0002280001007387 */ /* 0x000fe80000100800 */
[----:B------:R-:W2:Y:S04]  /*9680*/  LDL.LU R131, [R1+0x238] ;  /* 0x0002380001837983 */ /* 0x000ea80000300800 */
[----:B------:R-:W-:Y:S04]  /*9690*/  STL [R1+0x22c], R137 ;  /* 0x00022c8901007387 */ /* 0x000fe80000100800 */
[----:B------:R0:W-:Y:S04]  /*96a0*/  STL [R1+0x230], R133 ;  /* 0x0002308501007387 */ /* 0x0001e80000100800 */
[----:B0-----:R-:W3:Y:S04]  /*96b0*/  LDL.LU R133, [R1+0x23c] ;  /* 0x00023c0001857983 */ /* 0x001ee80000300800 */
[----:B------:R-:W4:Y:S04]  /*96c0*/  LDL.LU R135, [R1+0x240] ;  /* 0x0002400001877983 */ /* 0x000f280000300800 */
[----:B------:R0:W-:Y:S04]  /*96d0*/  STL [R1+0x234], R3 ;  /* 0x0002340301007387 */ /* 0x0001e80000100800 */
        /* <DEDUP_REMOVED lines=11> */
[----:B0-----:R-:W4:Y:S04]  /*9790*/  LDL.LU R3, [R1+0x270] ;  /* 0x0002700001037983 */ /* 0x001f280000300800 */
[----:B------:R-:W4:Y:S04]  /*97a0*/  LDL.LU R2, [R1+0x274] ;  /* 0x0002740001027983 */ /* 0x000f280000300800 */
[----:B------:R-:W4:Y:S01]  /*97b0*/  LDL.LU R0, [R1+0x278] ;  /* 0x0002780001007983 */ /* 0x000f220000300800 */
[----:B--2---:R-:W-:-:S03]  /*97c0*/  FADD R131, R130, R131 ;  /* 0x0000008382837221 */ /* 0x004fc60000000000 */
[----:B------:R-:W2:Y:S04]  /*97d0*/  LDL.LU R130, [R1+0x4d4] ;  /* 0x0004d40001827983 */ /* 0x000ea80000300800 */
[----:B------:R0:W-:Y:S04]  /*97e0*/  STL [R1+0x238], R131 ;  /* 0x0002388301007387 */ /* 0x0001e80000100800 */
[----:B0-----:R-:W2:Y:S01]  /*97f0*/  LDL.LU R131, [R1+0x4d0] ;  /* 0x0004d00001837983 */ /* 0x001ea20000300800 */
[----:B---3--:R-:W-:-:S03]  /*9800*/  FADD R133, R132, R133 ;  /* 0x0000008584857221 */ /* 0x008fc60000000000 */
[----:B------:R-:W3:Y:S01]  /*9810*/  LDL.LU R132, [R1+0x4cc] ;  /* 0x0004cc0001847983 */ /* 0x000ee20000300800 */
[----:B----4-:R-:W-:-:S03]  /*9820*/  FADD R135, R134, R135 ;  /* 0x0000008786877221 */ /* 0x010fc60000000000 */
[----:B------:R0:W-:Y:S01]  /*9830*/  STL [R1+0x23c], R133 ;  /* 0x00023c8501007387 */ /* 0x0001e20000100800 */
[----:B------:R-:W-:-:S03]  /*9840*/  FADD R137, R136, R137 ;  /* 0x0000008988897221 */ /* 0x000fc60000000000 */
[----:B0-----:R-:W4:Y:S01]  /*9850*/  LDL.LU R133, [R1+0x4c8] ;  /* 0x0004c80001857983 */ /* 0x001f220000300800 */
[----:B------:R-:W-:-:S03]  /*9860*/  FADD R150, R151, R150 ;  /* 0x0000009697967221 */ /* 0x000fc60000000000 */
[----:B------:R-:W4:Y:S01]  /*9870*/  LDL.LU R134, [R1+0x4c4] ;  /* 0x0004c40001867983 */ /* 0x000f220000300800 */
[----:B------:R-:W-:-:S03]  /*9880*/  FADD R148, R149, R148 ;  /* 0x0000009495947221 */ /* 0x000fc60000000000 */
[----:B------:R0:W-:Y:S01]  /*9890*/  STL [R1+0x240], R135 ;  /* 0x0002408701007387 */ /* 0x0001e20000100800 */
[----:B------:R-:W-:-:S01]  /*98a0*/  FADD R146, R147, R146 ;  /* 0x0000009293927221 */ /* 0x000fc20000000000 */
[----:B------:R-:W-:Y:S02]  /*98b0*/  FADD R144, R145, R144 ;  /* 0x0000009091907221 */ /* 0x000fe40000000000 */
[----:B0-----:R-:W4:Y:S01]  /*98c0*/  LDL.LU R135, [R1+0x4c0] ;  /* 0x0004c00001877983 */ /* 0x001f220000300800 */
[----:B------:R-:W-:-:S03]  /*98d0*/  FADD R143, R24, R143 ;  /* 0x0000008f188f7221 */ /* 0x000fc60000000000 */
[----:B------:R-:W4:Y:S01]  /*98e0*/  LDL.LU R136, [R1+0x4bc] ;  /* 0x0004bc0001887983 */ /* 0x000f220000300800 */
[----:B------:R-:W-:-:S03]  /*98f0*/  FADD R142, R25, R142 ;  /* 0x0000008e198e7221 */ /* 0x000fc60000000000 */
[----:B------:R0:W-:Y:S01]  /*9900*/  STL [R1+0x244], R137 ;  /* 0x0002448901007387 */ /* 0x0001e20000100800 */
[----:B------:R-:W-:-:S01]  /*9910*/  FADD R141, R26, R141 ;  /* 0x0000008d1a8d7221 */ /* 0x000fc20000000000 */
[----:B------:R-:W-:Y:S01]  /*9920*/  FADD R140, R27, R140 ;  /* 0x0000008c1b8c7221 */ /* 0x000fe20000000000 */
[----:B------:R-:W-:-:S01]  /*9930*/  FADD R139, R28, R139 ;  /* 0x0000008b1c8b7221 */ /* 0x000fc20000000000 */
[----:B0-----:R-:W4:Y:S04]  /*9940*/  LDL.LU R137, [R1+0x4b8] ;  /* 0x0004b80001897983 */ /* 0x001f280000300800 */
[----:B------:R0:W-:Y:S01]  /*9950*/  STL [R1+0x248], R150 ;  /* 0x0002489601007387 */ /* 0x0001e20000100800 */
[----:B------:R-:W-:-:S03]  /*9960*/  FADD R138, R29, R138 ;  /* 0x0000008a1d8a7221 */ /* 0x000fc60000000000 */
[----:B------:R1:W-:Y:S04]  /*9970*/  STL [R1+0x24c], R148 ;  /* 0x00024c9401007387 */ /* 0x0003e80000100800 */
        /* <DEDUP_REMOVED lines=9> */
[----:B------:R1:W-:Y:S04]  /*9a10*/  STL [R1+0x268], R139 ;  /* 0x0002688b01007387 */ /* 0x0003e80000100800 */
[----:B------:R1:W-:Y:S04]  /*9a20*/  STL [R1+0x26c], R138 ;  /* 0x00026c8a01007387 */ /* 0x0003e80000100800 */
[----:B------:R-:W2:Y:S04]  /*9a30*/  LDL.LU R151, [R1+0x27c] ;  /* 0x00027c0001977983 */ /* 0x000ea80000300800 */
[----:B------:R1:W-:Y:S04]  /*9a40*/  STL [R1+0x270], R3 ;  /* 0x0002700301007387 */ /* 0x0003e80000100800 */
[----:B0-----:R-:W3:Y:S04]  /*9a50*/  LDL.LU R150, [R1+0x280] ;  /* 0x0002800001967983 */ /* 0x001ee80000300800 */
[----:B------:R0:W-:Y:S04]  /*9a60*/  STL [R1+0x274], R2 ;  /* 0x0002740201007387 */ /* 0x0001e80000100800 */
[----:B------:R-:W4:Y:S04]  /*9a70*/  LDL.LU R149, [R1+0x284] ;  /* 0x0002840001957983 */ /* 0x000f280000300800 */
[----:B------:R0:W-:Y:S04]  /*9a80*/  STL [R1+0x278], R0 ;  /* 0x0002780001007387 */ /* 0x0001e80000100800 */
[----:B-1----:R-:W4:Y:S04]  /*9a90*/  LDL.LU R148, [R1+0x288] ;  /* 0x0002880001947983 */ /* 0x002f280000300800 */
        /* <DEDUP_REMOVED lines=12> */
[----:B------:R-:W4:Y:S01]  /*9b60*/  LDL.LU R0, [R1+0x2bc] ;  /* 0x0002bc0001007983 */ /* 0x000f220000300800 */
[----:B--2---:R-:W-:-:S01]  /*9b70*/  FADD R151, R33, R151 ;  /* 0x0000009721977221 */ /* 0x004fc20000000000 */
[----:B---3--:R-:W-:-:S04]  /*9b80*/  FADD R150, R34, R150 ;  /* 0x0000009622967221 */ /* 0x008fc80000000000 */
[----:B------:R0:W-:Y:S01]  /*9b90*/  STL [R1+0x27c], R151 ;  /* 0x00027c9701007387 */ /* 0x0001e20000100800 */
[----:B----4-:R-:W-:-:S03]  /*9ba0*/  FADD R149, R35, R149 ;  /* 0x0000009523957221 */ /* 0x010fc60000000000 */
[----:B------:R1:W-:Y:S01]  /*9bb0*/  STL [R1+0x280], R150 ;  /* 0x0002809601007387 */ /* 0x0003e20000100800 */
[----:B------:R-:W-:-:S03]  /*9bc0*/  FADD R148, R36, R148 ;  /* 0x0000009424947221 */ /* 0x000fc60000000000 */
        /* <DEDUP_REMOVED lines=24> */
[----:B0-----:R-:W4:Y:S01]  /*9d50*/  LDL.LU R151, [R1+0x2c0] ;  /* 0x0002c00001977983 */ /* 0x001f220000300800 */
[----:B------:R-:W-:-:S03]  /*9d60*/  FADD R0, R49, R0 ;  /* 0x0000000031007221 */ /* 0x000fc60000000000 */
[----:B------:R0:W-:Y:S04]  /*9d70*/  STL [R1+0x2b4], R3 ;  /* 0x0002b40301007387 */ /* 0x0001e80000100800 */
[----:B-1----:R-:W4:Y:S04]  /*9d80*/  LDL.LU R150, [R1+0x2c4] ;  /* 0x0002c40001967983 */ /* 0x002f280000300800 */
[----:B------:R1:W-:Y:S04]  /*9d90*/  STL [R1+0x2b8], R2 ;  /* 0x0002b80201007387 */ /* 0x0003e80000100800 */
[----:B--2---:R-:W2:Y:S04]  /*9da0*/  LDL.LU R149, [R1+0x2c8] ;  /* 0x0002c80001957983 */ /* 0x004ea80000300800 */
[----:B------:R1:W-:Y:S04]  /*9db0*/  STL [R1+0x2bc], R0 ;  /* 0x0002bc0001007387 */ /* 0x0003e80000100800 */
[----:B---3--:R-:W3:Y:S04]  /*9dc0*/  LDL.LU R148, [R1+0x2cc] ;  /* 0x0002cc0001947983 */ /* 0x008ee80000300800 */
[----:B----4-:R-:W4:Y:S04]  /*9dd0*/  LDL.LU R147, [R1+0x2d0] ;  /* 0x0002d00001937983 */ /* 0x010f280000300800 */
        /* <DEDUP_REMOVED lines=10> */
[----:B-1----:R-:W4:Y:S04]  /*9e80*/  LDL.LU R2, [R1+0x2fc] ;  /* 0x0002fc0001027983 */ /* 0x002f280000300800 */
[----:B------:R-:W4:Y:S01]  /*9e90*/  LDL.LU R0, [R1+0x300] ;  /* 0x0003000001007983 */ /* 0x000f220000300800 */
[----:B------:R-:W-:-:S01]  /*9ea0*/  FADD R151, R50, R151 ;  /* 0x0000009732977221 */ /* 0x000fc20000000000 */
[----:B------:R-:W-:-:S04]  /*9eb0*/  FADD R150, R51, R150 ;  /* 0x0000009633967221 */ /* 0x000fc80000000000 */
[----:B------:R0:W-:Y:S01]  /*9ec0*/  STL [R1+0x2c0], R151 ;  /* 0x0002c09701007387 */ /* 0x0001e20000100800 */
[----:B--2---:R-:W-:-:S03]  /*9ed0*/  FADD R149, R52, R149 ;  /* 0x0000009534957221 */ /* 0x004fc60000000000 */
[----:B------:R1:W-:Y:S01]  /*9ee0*/  STL [R1+0x2c4], R150 ;  /* 0x0002c49601007387 */ /* 0x0003e20000100800 */
[----:B---3--:R-:W-:-:S03]  /*9ef0*/  FADD R148, R53, R148 ;  /* 0x0000009435947221 */ /* 0x008fc60000000000 */
        /* <DEDUP_REMOVED lines=200> */
[----:B------:R-:W-:Y:S01]  /*ab80*/  STL [R1+0x3d0], R151 ;  /* 0x0003d09701007387 */ /* 0x000fe20000100800 */
[----:B--2---:R-:W-:-:S03]  /*ab90*/  FADD R149, R120, R149 ;  /* 0x0000009578957221 */ /* 0x004fc60000000000 */
[----:B------:R-:W-:Y:S01]  /*aba0*/  STL [R1+0x3d4], R150 ;  /* 0x0003d49601007387 */ /* 0x000fe20000100800 */
[----:B---3--:R-:W-:-:S03]  /*abb0*/  FADD R148, R121, R148 ;  /* 0x0000009479947221 */ /* 0x008fc60000000000 */
[----:B------:R-:W-:Y:S01]  /*abc0*/  STL [R1+0x3d8], R149 ;  /* 0x0003d89501007387 */ /* 0x000fe20000100800 */
[----:B----4-:R-:W-:-:S03]  /*abd0*/  FADD R147, R122, R147 ;  /* 0x000000937a937221 */ /* 0x010fc60000000000 */
[----:B------:R-:W-:Y:S01]  /*abe0*/  STL [R1+0x3dc], R148 ;  /* 0x0003dc9401007387 */ /* 0x000fe20000100800 */
[----:B------:R-:W-:-:S03]  /*abf0*/  FADD R146, R123, R146 ;  /* 0x000000927b927221 */ /* 0x000fc60000000000 */
        /* <DEDUP_REMOVED lines=18> */
[----:B------:R0:W-:Y:S04]  /*ad20*/  STL [R1+0x404], R138 ;  /* 0x0004048a01007387 */ /* 0x0001e80000100800 */
[----:B0-----:R-:W2:Y:S04]  /*ad30*/  LDL.LU R138, [R1+0x414] ;  /* 0x00041400018a7983 */ /* 0x001ea80000300800 */
[----:B------:R-:W-:Y:S04]  /*ad40*/  STL [R1+0x408], R3 ;  /* 0x0004080301007387 */ /* 0x000fe80000100800 */
[----:B------:R-:W3:Y:S01]  /*ad50*/  LDL.LU R139, [R1+0x418] ;  /* 0x00041800018b7983 */ /* 0x000ee20000300800 */
[----:B------:R-:W-:-:S01]  /*ad60*/  FADD R2, R133, R2 ;  /* 0x0000000285027221 */ /* 0x000fc20000000000 */
[----:B------:R-:W-:-:S04]  /*ad70*/  FADD R0, R134, R0 ;  /* 0x0000000086007221 */ /* 0x000fc80000000000 */
[----:B------:R0:W-:Y:S04]  /*ad80*/  STL [R1+0x40c], R2 ;  /* 0x00040c0201007387 */ /* 0x0001e80000100800 */
        /* <DEDUP_REMOVED lines=16> */
[----:B--2---:R-:W-:-:S05]  /*ae90*/  FADD R138, R135, R138 ;  /* 0x0000008a878a7221 */ /* 0x004fca0000000000 */
[----:B------:R0:W-:Y:S01]  /*aea0*/  STL [R1+0x414], R138 ;  /* 0x0004148a01007387 */ /* 0x0001e20000100800 */
[----:B---3--:R-:W-:-:S03]  /*aeb0*/  FADD R139, R136, R139 ;  /* 0x0000008b888b7221 */ /* 0x008fc60000000000 */
[----:B0-----:R-:W2:Y:S04]  /*aec0*/  LDL.LU R138, [R1+0x4b4] ;  /* 0x0004b400018a7983 */ /* 0x001ea80000300800 */
[----:B------:R0:W-:Y:S04]  /*aed0*/  STL [R1+0x418], R139 ;  /* 0x0004188b01007387 */ /* 0x0001e80000100800 */
[----:B0-----:R-:W3:Y:S01]  /*aee0*/  LDL.LU R139, [R1+0x4b0] ;  /* 0x0004b000018b7983 */ /* 0x001ee20000300800 */
[----:B----4-:R-:W-:-:S05]  /*aef0*/  FADD R140, R137, R140 ;  /* 0x0000008c898c7221 */ /* 0x010fca0000000000 */
[----:B------:R0:W-:Y:S04]  /*af00*/  STL [R1+0x41c], R140 ;  /* 0x00041c8c01007387 */ /* 0x0001e80000100800 */
[----:B0-----:R-:W4:Y:S01]  /*af10*/  LDL.LU R140, [R1+0x4ac] ;  /* 0x0004ac00018c7983 */ /* 0x001f220000300800 */
        /* <DEDUP_REMOVED lines=35> */
[----:B0-----:R0:W5:Y:S01]  /*b150*/  LDL.LU R2, [R1+0x47c] ;  /* 0x00047c0001027983 */ /* 0x0011620000300800 */
[----:B------:R-:W-:Y:S01]  /*b160*/  UMOV UR6, URZ ;  /* 0x0000003f00067c82 */ /* 0x000fe20008000000 */
[----:B--2---:R-:W-:-:S05]  /*b170*/  FADD R0, R150, R0 ;  /* 0x0000000096007221 */ /* 0x004fca0000000000 */
[----:B------:R1:W-:Y:S01]  /*b180*/  STL [R1+0x450], R0 ;  /* 0x0004500001007387 */ /* 0x0003e20000100800 */
[----:B---3--:R-:W-:-:S03]  /*b190*/  FADD R3, R3, R151 ;  /* 0x0000009703037221 */ /* 0x008fc60000000000 */
[----:B-1----:R0:W5:Y:S04]  /*b1a0*/  LDL.LU R0, [R1+0x478] ;  /* 0x0004780001007983 */ /* 0x0021680000300800 */
[----:B------:R0:W-:Y:S02]  /*b1b0*/  STL [R1+0x454], R3 ;  /* 0x0004540301007387 */ /* 0x0001e40000100800 */
.L_x_28:
[----:B------:R-:W-:Y:S05]  /*b1c0*/  @!P1 BRA `(.L_x_29) ;  /* 0x0000000000049947 */ /* 0x000fea0003800000 */
[----:B------:R-:W-:Y:S01]  /*b1d0*/  BPT.TRAP 0x1 ;  /* 0x000000040000795c */ /* 0x000fe20000300000 */
.L_x_29:
[----:B0-----:R-:W4:Y:S04]  /*b1e0*/  LDL R3, [R1+0x458] ;  /* 0x0004580001037983 */ /* 0x001f280000100800 */
[----:B-----5:R0:W-:Y:S04]  /*b1f0*/  STL [R1+0x478], R0 ;  /* 0x0004780001007387 */ /* 0x0201e80000100800 */
[----:B0-----:R-:W2:Y:S01]  /*b200*/  LDL R0, [R1+0x45c] ;  /* 0x00045c0001007983 */ /* 0x001ea20000100800 */
[----:B----4-:R-:W-:Y:S01]  /*b210*/  ISETP.NE.AND P0, PT, R3, RZ, PT ;  /* 0x000000ff0300720c */ /* 0x010fe20003f05270 */
[----:B------:R-:W-:-:S12]  /*b220*/  IMAD.U32 R3, RZ, RZ, UR25 ;  /* 0x00000019ff037e24 */ /* 0x000fd8000f8e00ff */
[----:B------:R-:W-:-:S05]  /*b230*/  @P0 LEA R3, R3, UR11, 0x3 ;  /* 0x0000000b03030c11 */ /* 0x000fca000f8e18ff */
[----:B------:R-:W-:-:S05]  /*b240*/  @P0 VIADD R3, R3, 0x18 ;  /* 0x0000001803030836 */ /* 0x000fca0000000000 */
[----:B--2---:R-:W-:Y:S02]  /*b250*/  @P0 PRMT R3, R0, 0x654, R3 ;  /* 0x0000065400030816 */ /* 0x004fe40000000003 */
[----:B------:R0:W5:Y:S01]  /*b260*/  LDL.LU R0, [R1+0x478] ;  /* 0x0004780001007983 */ /* 0x0001620000300800 */
[----:B------:R-:W-:Y:S01]  /*b270*/  UISETP.GT.U32.AND UP0, UPT, UR13, 0x1, UPT ;  /* 0x000000010d00788c */ /* 0x000fe2000bf04070 */
[----:B------:R0:W-:Y:S05]  /*b280*/  @P0 SYNCS.ARRIVE.TRANS64.RED.A1T0 RZ, [R3+URZ], RZ ;  /* 0x000000ff03ff09a7 */ /* 0x0001ea000810043f */
[----:B------:R-:W-:-:S13]  /*b290*/  PLOP3.LUT P0, PT, PT, PT, UP0, 0x80, 0x0 ;  /* 0x000000000000781c */ /* 0x000fda0003f0f008 */
[----:B0-----:R-:W-:Y:S05]  /*b2a0*/  @P0 BRA `(.L_x_30) ;  /* 0x0000000000040947 */ /* 0x001fea0003800000 */
[----:B------:R-:W-:Y:S01]  /*b2b0*/  BPT.TRAP 0x1 ;  /* 0x000000040000795c */ /* 0x000fe20000300000 */
.L_x_30:
[----:B------:R-:W-:Y:S01]  /*b2c0*/  UIADD3 UR14, UR14, 0x1, URZ ;  /* 0x000000010e0e7890 */ /* 0x000fe2000fffe03f */
[C---:B------:R-:W-:Y:S01]  /*b2d0*/  ISETP.GT.AND P0, PT, R2.reuse, 0x1, PT ;  /* 0x000000010200780c */ /* 0x040fe20003f04270 */
[----:B------:R-:W-:Y:S01]  /*b2e0*/  UIADD3 UR25, UR25, 0x1, URZ ;  /* 0x0000000119197890 */ /* 0x000fe2000fffe03f */
[----:B------:R-:W-:Y:S01]  /*b2f0*/  VIADD R2, R2, 0xffffffff ;  /* 0xffffffff02027836 */ /* 0x000fe20000000000 */
[----:B------:R-:W-:Y:S02]  /*b300*/  UISETP.NE.AND UP0, UPT, UR14, 0x3, UPT ;  /* 0x000000030e00788c */ /* 0x000fe4000bf05270 */
[----:B------:R-:W-:Y:S02]  /*b310*/  UISETP.NE.AND UP1, UPT, UR25, 0x3, UPT ;  /* 0x000000031900788c */ /* 0x000fe4000bf25270 */
[----:B------:R-:W-:Y:S02]  /*b320*/  USEL UR8, URZ, 0x1, UP0 ;  /* 0x000000013f087887 */ /* 0x000fe40008000000 */
[----:B------:R-:W-:-:S02]  /*b330*/  USEL UR14, UR14, URZ, UP0 ;  /* 0x0000003f0e0e7287 */ /* 0x000fc40008000000 */
[----:B------:R-:W-:Y:S02]  /*b340*/  USEL UR25, UR25, URZ, UP1 ;  /* 0x0000003f19197287 */ /* 0x000fe40008800000 */
[----:B-----5:R-:W-:Y:S01]  /*b350*/  LOP3.LUT R0, R0, UR8, RZ, 0x3c, !PT ;  /* 0x0000000800007c12 */ /* 0x020fe2000f8e3cff */
[----:B------:R-:W-:Y:S01]  /*b360*/  UMOV UR8, 0x1 ;  /* 0x0000000100087882 */ /* 0x000fe20000000000 */
[----:B------:R-:W-:Y:S08]  /*b370*/  @P0 BRA `(.L_x_31) ;  /* 0xffffffb000600947 */ /* 0x000ff0000383ffff */
.L_x_23:
[----:B------:R-:W-:-:S04]  /*b380*/  UISETP.NE.AND UP0, UPT, UR6, URZ, UPT ;  /* 0x0000003f0600728c */ /* 0x000fc8000bf05270 */
[----:B------:R-:W-:-:S06]  /*b390*/  USEL UR6, URZ, 0x1, !UP0 ;  /* 0x000000013f067887 */ /* 0x000fcc000c000000 */
[----:B------:R-:W-:-:S13]  /*b3a0*/  ISETP.NE.AND P0, PT, RZ, UR6, PT ;  /* 0x00000006ff007c0c */ /* 0x000fda000bf05270 */
[----:B------:R-:W-:Y:S05]  /*b3b0*/  @!P0 BRA `(.L_x_32) ;  /* 0x0000003800188947 */ /* 0x000fea0003800000 */
[----:B------:R0:W-:Y:S04]  /*b3c0*/  STL [R1+0x628], R43 ;  /* 0x0006282b01007387 */ /* 0x0001e80000100800 */
[----:B0-----:R-:W4:Y:S04]  /*b3d0*/  LDL.LU R43, [R1] ;  /* 0x00000000012b7983 */ /* 0x001f280000300800 */
[----:B------:R0:W-:Y:S04]  /*b3e0*/  STL [R1+0x624], R44 ;  /* 0x0006242c01007387 */ /* 0x0001e80000100800 */
[----:B0-----:R-:W5:Y:S04]  /*b3f0*/  LDL.LU R44, [R1+0x4] ;  /* 0x00000400012c7983 */ /* 0x001f680000300800 */
[----:B------:R0:W-:Y:S04]  /*b400*/  STL [R1+0x620], R45 ;  /* 0x0006202d01007387 */ /* 0x0001e80000100800 */
[----:B0-----:R-:W2:Y:S04]  /*b410*/  LDL.LU R45, [R1+0x8] ;  /* 0x00000800012d7983 */ /* 0x001ea80000300800 */
[----:B------:R0:W-:Y:S04]  /*b420*/  STL [R1+0x61c], R46 ;  /* 0x00061c2e01007387 */ /* 0x0001e80000100800 */
[----:B0-----:R-:W3:Y:S04]  /*b430*/  LDL.LU R46, [R1+0xc] ;  /* 0x00000c00012e7983 */ /* 0x001ee80000300800 */
        /* <DEDUP_REMOVED lines=140> */
[----:B------:R-:W3:Y:S04]  /*bd00*/  LDL.LU R0, [R1+0x204] ;  /* 0x0002040001007983 */ /* 0x000ee80000300800 */
[----:B------:R-:W3:Y:S04]  /*bd10*/  LDL.LU R2, [R1+0x1b0] ;  /* 0x0001b00001027983 */ /* 0x000ee80000300800 */
[----:B------:R-:W3:Y:S04]  /*bd20*/  LDL.LU R3, [R1+0x208] ;  /* 0x0002080001037983 */ /* 0x000ee80000300800 */
        /* <DEDUP_REMOVED lines=65> */
[----:B0-----:R-:W3:Y:S01]  /*c140*/  LDL.LU R149, [R1+0x130] ;  /* 0x0001300001957983 */ /* 0x001ee20000300800 */
[----:B----4-:R-:W-:-:S03]  /*c150*/  FADD R4, R43, R4 ;  /* 0x000000042b047221 */ /* 0x010fc60000000000 */
[----:B------:R0:W-:Y:S01]  /*c160*/  STL [R1+0x47c], R150 ;  /* 0x00047c9601007387 */ /* 0x0001e20000100800 */
[----:B-----5:R-:W-:Y:S01]  /*c170*/  FADD R5, R44, R5 ;  /* 0x000000052c057221 */ /* 0x020fe20000000000 */
[----:B--2---:R-:W-:Y:S01]  /*c180*/  FADD R6, R45, R6 ;  /* 0x000000062d067221 */ /* 0x004fe20000000000 */
[----:B---3--:R-:W-:Y:S01]  /*c190*/  FADD R7, R46, R7 ;  /* 0x000000072e077221 */ /* 0x008fe20000000000 */
[----:B------:R-:W-:Y:S01]  /*c1a0*/  FADD R8, R47, R8 ;  /* 0x000000082f087221 */ /* 0x000fe20000000000 */
[----:B0-----:R-:W2:Y:S04]  /*c1b0*/  LDL.LU R150, [R1+0x12c] ;  /* 0x00012c0001967983 */ /* 0x001ea80000300800 */
[----:B------:R0:W-:Y:S01]  /*c1c0*/  STL [R1+0x478], R151 ;  /* 0x0004789701007387 */ /* 0x0001e20000100800 */
[----:B------:R-:W-:Y:S01]  /*c1d0*/  FADD R9, R48, R9 ;  /* 0x0000000930097221 */ /* 0x000fe20000000000 */
[----:B------:R-:W-:Y:S01]  /*c1e0*/  FADD R10, R49, R10 ;  /* 0x0000000a310a7221 */ /* 0x000fe20000000000 */
[----:B------:R-:W-:Y:S01]  /*c1f0*/  FADD R11, R50, R11 ;  /* 0x0000000b320b7221 */ /* 0x000fe20000000000 */
[----:B0-----:R-:W3:Y:S04]  /*c200*/  LDL.LU R151, [R1+0x128] ;  /* 0x0001280001977983 */ /* 0x001ee80000300800 */
[----:B------:R-:W4:Y:S04]  /*c210*/  LDL.LU R43, [R1+0x628] ;  /* 0x00062800012b7983 */ /* 0x000f280000300800 */
[----:B------:R-:W5:Y:S04]  /*c220*/  LDL.LU R44, [R1+0x624] ;  /* 0x00062400012c7983 */ /* 0x000f680000300800 */
[----:B------:R-:W4:Y:S04]  /*c230*/  LDL.LU R45, [R1+0x620] ;  /* 0x00062000012d7983 */ /* 0x000f280000300800 */
[----:B------:R-:W5:Y:S01]  /*c240*/  LDL.LU R46, [R1+0x61c] ;  /* 0x00061c00012e7983 */ /* 0x000f620000300800 */
[----:B------:R-:W-:-:S03]  /*c250*/  FADD R12, R51, R12 ;  /* 0x0000000c330c7221 */ /* 0x000fc60000000000 */
[----:B------:R-:W4:Y:S01]  /*c260*/  LDL.LU R47, [R1+0x618] ;  /* 0x00061800012f7983 */ /* 0x000f220000300800 */
[----:B------:R-:W-:-:S03]  /*c270*/  FADD R13, R52, R13 ;  /* 0x0000000d340d7221 */ /* 0x000fc60000000000 */
        /* <DEDUP_REMOVED lines=134> */
[----:B------:R-:W4:Y:S04]  /*cae0*/  LDL.LU R115, [R1+0x508] ;  /* 0x0005080001737983 */ /* 0x000f280000300800 */
[----:B------:R-:W4:Y:S01]  /*caf0*/  LDL.LU R116, [R1+0x504] ;  /* 0x0005040001747983 */ /* 0x000f220000300800 */
[----:B------:R-:W-:Y:S01]  /*cb00*/  FADD R3, R2, R3 ;  /* 0x0000000302037221 */ /* 0x000fe20000000000 */
[----:B------:R-:W-:Y:S01]  /*cb10*/  FADD R237, R120, R237 ;  /* 0x000000ed78ed7221 */ /* 0x000fe20000000000 */
[----:B------:R-:W-:Y:S01]  /*cb20*/  FADD R236, R121, R236 ;  /* 0x000000ec79ec7221 */ /* 0x000fe20000000000 */
[----:B------:R-:W5:Y:S01]  /*cb30*/  LDL.LU R117, [R1+0x1b4] ;  /* 0x0001b40001757983 */ /* 0x000f620000300800 */
[----:B------:R-:W-:Y:S01]  /*cb40*/  FADD R235, R122, R235 ;  /* 0x000000eb7aeb7221 */ /* 0x000fe20000000000 */
[----:B------:R-:W-:Y:S01]  /*cb50*/  FADD R234, R123, R234 ;  /* 0x000000ea7bea7221 */ /* 0x000fe20000000000 */
[----:B------:R-:W-:Y:S01]  /*cb60*/  FADD R233, R124, R233 ;  /* 0x000000e97ce97221 */ /* 0x000fe20000000000 */
[----:B------:R0:W-:Y:S01]  /*cb70*/  STL [R1+0x200], R118 ;  /* 0x0002007601007387 */ /* 0x0001e20000100800 */
        /* <DEDUP_REMOVED lines=11> */
[----:B0-----:R-:W4:Y:S01]  /*cc30*/  LDL.LU R118, [R1+0x1b8] ;  /* 0x0001b80001767983 */ /* 0x001f220000300800 */
[----:B------:R-:W-:Y:S01]  /*cc40*/  FADD R217, R140, R217 ;  /* 0x000000d98cd97221 */ /* 0x000fe20000000000 */
[----:B------:R-:W-:Y:S01]  /*cc50*/  FADD R223, R134, R223 ;  /* 0x000000df86df7221 */ /* 0x000fe20000000000 */
[----:B------:R-:W-:Y:S01]  /*cc60*/  FADD R216, R141, R216 ;  /* 0x000000d88dd87221 */ /* 0x000fe20000000000 */
[----:B------:R0:W-:Y:S01]  /*cc70*/  STL [R1+0x208], R3 ;  /* 0x0002080301007387 */ /* 0x0001e20000100800 */
[----:B------:R-:W-:Y:S01]  /*cc80*/  FADD R222, R135, R222 ;  /* 0x000000de87de7221 */ /* 0x000fe20000000000 */
[----:B------:R-:W-:Y:S01]  /*cc90*/  FADD R215, R142, R215 ;  /* 0x000000d78ed77221 */ /* 0x000fe20000000000 */
[----:B------:R-:W-:Y:S01]  /*cca0*/  FADD R221, R136, R221 ;  /* 0x000000dd88dd7221 */ /* 0x000fe20000000000 */
[----:B-1----:R-:W4:Y:S01]  /*ccb0*/  LDL.LU R0, [R1+0x210] ;  /* 0x0002100001007983 */ /* 0x002f220000300800 */
[----:B------:R-:W-:Y:S01]  /*ccc0*/  FADD R214, R143, R214 ;  /* 0x000000d68fd67221 */ /* 0x000fe20000000000 */
[----:B------:R-:W-:Y:S01]  /*ccd0*/  FADD R220, R137, R220 ;  /* 0x000000dc89dc7221 */ /* 0x000fe20000000000 */
[----:B------:R-:W-:Y:S01]  /*cce0*/  FADD R213, R144, R213 ;  /* 0x000000d590d57221 */ /* 0x000fe20000000000 */
[----:B------:R-:W4:Y:S01]  /*ccf0*/  LDL.LU R119, [R1+0x1bc] ;  /* 0x0001bc0001777983 */ /* 0x000f220000300800 */
[----:B------:R-:W-:Y:S01]  /*cd00*/  FADD R219, R138, R219 ;  /* 0x000000db8adb7221 */ /* 0x000fe20000000000 */
[----:B------:R-:W-:Y:S01]  /*cd10*/  FADD R212, R145, R212 ;  /* 0x000000d491d47221 */ /* 0x000fe20000000000 */
[----:B------:R-:W-:Y:S01]  /*cd20*/  FADD R218, R139, R218 ;  /* 0x000000da8bda7221 */ /* 0x000fe20000000000 */
[----:B------:R-:W4:Y:S01]  /*cd30*/  LDL.LU R2, [R1+0x214] ;  /* 0x0002140001027983 */ /* 0x000f220000300800 */
[----:B------:R-:W-:Y:S01]  /*cd40*/  FADD R211, R146, R211 ;  /* 0x000000d392d37221 */ /* 0x000fe20000000000 */
[----:B---3--:R-:W-:Y:S01]  /*cd50*/  FADD R206, R151, R206 ;  /* 0x000000ce97ce7221 */ /* 0x008fe20000000000 */
[----:B------:R-:W-:Y:S01]  /*cd60*/  FADD R210, R147, R210 ;  /* 0x000000d293d27221 */ /* 0x000fe20000000000 */
[----:B------:R-:W3:Y:S01]  /*cd70*/  LDL.LU R120, [R1+0x1c0] ;  /* 0x0001c00001787983 */ /* 0x000ee20000300800 */
[----:B--2---:R-:W-:Y:S01]  /*cd80*/  FADD R207, R150, R207 ;  /* 0x000000cf96cf7221 */ /* 0x004fe20000000000 */
[----:B------:R-:W-:-:S02]  /*cd90*/  FADD R209, R148, R209 ;  /* 0x000000d194d17221 */ /* 0x000fc40000000000 */
[----:B0-----:R-:W3:Y:S04]  /*cda0*/  LDL.LU R3, [R1+0x218] ;  /* 0x0002180001037983 */ /* 0x001ee80000300800 */
[----:B------:R-:W2:Y:S04]  /*cdb0*/  LDL.LU R121, [R1+0x1c4] ;  /* 0x0001c40001797983 */ /* 0x000ea80000300800 */
        /* <DEDUP_REMOVED lines=28> */
[----:B------:R-:W2:Y:S01]  /*cf80*/  LDL.LU R148, [R1+0x254] ;  /* 0x0002540001947983 */ /* 0x000ea20000300800 */
[----:B-----5:R-:W-:-:S03]  /*cf90*/  FADD R149, R117, R149 ;  /* 0x0000009575957221 */ /* 0x020fc60000000000 */
[----:B------:R-:W5:Y:S04]  /*cfa0*/  LDL.LU R117, [R1+0x500] ;  /* 0x0005000001757983 */ /* 0x000f680000300800 */
[----:B------:R0:W-:Y:S04]  /*cfb0*/  STL [R1+0x20c], R149 ;  /* 0x00020c9501007387 */ /* 0x0001e80000100800 */
[----:B0-----:R-:W5:Y:S01]  /*cfc0*/  LDL.LU R149, [R1+0x258] ;  /* 0x0002580001957983 */ /* 0x001f620000300800 */
[----:B----4-:R-:W-:-:S03]  /*cfd0*/  FADD R0, R118, R0 ;  /* 0x0000000076007221 */ /* 0x010fc60000000000 */
[----:B------:R-:W4:Y:S01]  /*cfe0*/  LDL.LU R118, [R1+0x4fc] ;  /* 0x0004fc0001767983 */ /* 0x000f220000300800 */
[----:B------:R-:W-:-:S03]  /*cff0*/  FADD R2, R119, R2 ;  /* 0x0000000277027221 */ /* 0x000fc60000000000 */
[----:B------:R0:W-:Y:S01]  /*d000*/  STL [R1+0x210], R0 ;  /* 0x0002100001007387 */ /* 0x0001e20000100800 */
[----:B---3--:R-:W-:-:S03]  /*d010*/  FADD R3, R120, R3 ;  /* 0x0000000378037221 */ /* 0x008fc60000000000 */
[----:B0-----:R-:W3:Y:S04]  /*d020*/  LDL.LU R0, [R1+0x25c] ;  /* 0x00025c0001007983 */ /* 0x001ee80000300800 */
[----:B------:R-:W4:Y:S01]  /*d030*/  LDL.LU R119, [R1+0x4f8] ;  /* 0x0004f80001777983 */ /* 0x000f220000300800 */
[----:B--2---:R-:W-:-:S03]  /*d040*/  FADD R122, R121, R122 ;  /* 0x0000007a797a7221 */ /* 0x004fc60000000000 */
[----:B------:R0:W-:Y:S01]  /*d050*/  STL [R1+0x214], R2 ;  /* 0x0002140201007387 */ /* 0x0001e20000100800 */
[----:B------:R-:W-:-:S03]  /*d060*/  FADD R124, R123, R124 ;  /* 0x0000007c7b7c7221 */ /* 0x000fc60000000000 */
[----:B0-----:R-:W2:Y:S04]  /*d070*/  LDL.LU R2, [R1+0x260] ;  /* 0x0002600001027983 */ /* 0x001ea80000300800 */
[----:B------:R-:W4:Y:S04]  /*d080*/  LDL.LU R120, [R1+0x4f4] ;  /* 0x0004f40001787983 */ /* 0x000f280000300800 */
[----:B------:R0:W-:Y:S01]  /*d090*/  STL [R1+0x218], R3 ;  /* 0x0002180301007387 */ /* 0x0001e20000100800 */
[----:B------:R-:W-:Y:S01]  /*d0a0*/  FADD R126, R125, R126 ;  /* 0x0000007e7d7e7221 */ /* 0x000fe20000000000 */
[----:B------:R-:W-:-:S02]  /*d0b0*/  FADD R128, R127, R128 ;  /* 0x000000807f807221 */ /* 0x000fc40000000000 */
[----:B0-----:R-:W4:Y:S04]  /*d0c0*/  LDL.LU R3, [R1+0x264] ;  /* 0x0002640001037983 */ /* 0x001f280000300800 */
[----:B------:R-:W4:Y:S04]  /*d0d0*/  LDL.LU R121, [R1+0x4f0] ;  /* 0x0004f00001797983 */ /* 0x000f280000300800 */
[----:B------:R0:W-:Y:S01]  /*d0e0*/  STL [R1+0x21c], R122 ;  /* 0x00021c7a01007387 */ /* 0x0001e20000100800 */
[----:B------:R-:W-:-:S03]  /*d0f0*/  FADD R130, R129, R130 ;  /* 0x0000008281827221 */ /* 0x000fc60000000000 */
        /* <DEDUP_REMOVED lines=42> */
[----:B------:R0:W-:Y:S04]  /*d3a0*/  STL [R1+0x248], R145 ;  /* 0x0002489101007387 */ /* 0x0001e80000100800 */
[----:B0-----:R-:W4:Y:S04]  /*d3b0*/  LDL.LU R145, [R1+0x27c] ;  /* 0x00027c0001917983 */ /* 0x001f280000300800 */
[----:B------:R-:W4:Y:S04]  /*d3c0*/  LDL.LU R139, [R1+0x4a8] ;  /* 0x0004a800018b7983 */ /* 0x000f280000300800 */
[----:B------:R0:W-:Y:S04]  /*d3d0*/  STL [R1+0x24c], R146 ;  /* 0x00024c9201007387 */ /* 0x0001e80000100800 */
[----:B0-----:R-:W4:Y:S04]  /*d3e0*/  LDL.LU R146, [R1+0x280] ;  /* 0x0002800001927983 */ /* 0x001f280000300800 */
[----:B------:R0:W-:Y:S01]  /*d3f0*/  STL [R1+0x250], R147 ;  /* 0x0002509301007387 */ /* 0x0001e20000100800 */
[----:B-----5:R-:W-:-:S03]  /*d400*/  FADD R149, R24, R149 ;  /* 0x0000009518957221 */ /* 0x020fc60000000000 */
[----:B0-----:R-:W5:Y:S04]  /*d410*/  LDL.LU R147, [R1+0x284] ;  /* 0x0002840001937983 */ /* 0x001f680000300800 */
[----:B------:R0:W-:Y:S04]  /*d420*/  STL [R1+0x254], R148 ;  /* 0x0002549401007387 */ /* 0x0001e80000100800 */
[----:B0-----:R-:W5:Y:S04]  /*d430*/  LDL.LU R148, [R1+0x288] ;  /* 0x0002880001947983 */ /* 0x001f680000300800 */
[----:B------:R0:W-:Y:S04]  /*d440*/  STL [R1+0x258], R149 ;  /* 0x0002589501007387 */ /* 0x0001e80000100800 */
[----:B0-----:R-:W5:Y:S04]  /*d450*/  LDL.LU R149, [R1+0x28c] ;  /* 0x00028c0001957983 */ /* 0x001f680000300800 */
[----:B------:R-:W5:Y:S04]  /*d460*/  LDL.LU R150, [R1+0x290] ;  /* 0x0002900001967983 */ /* 0x000f680000300800 */
[----:B------:R-:W5:Y:S01]  /*d470*/  LDL.LU R151, [R1+0x294] ;  /* 0x0002940001977983 */ /* 0x000f620000300800 */
[----:B---3--:R-:W-:Y:S01]  /*d480*/  FADD R0, R25, R0 ;  /* 0x0000000019007221 */ /* 0x008fe20000000000 */
[----:B--2---:R-:W-:-:S04]  /*d490*/  FADD R2, R26, R2 ;  /* 0x000000021a027221 */ /* 0x004fc80000000000 */
[----:B------:R0:W-:Y:S01]  /*d4a0*/  STL [R1+0x25c], R0 ;  /* 0x00025c0001007387 */ /* 0x0001e20000100800 */
[----:B----4-:R-:W-:-:S03]  /*d4b0*/  FADD R3, R27, R3 ;  /* 0x000000031b037221 */ /* 0x010fc60000000000 */
[----:B------:R-:W2:Y:S04]  /*d4c0*/  LDL.LU R27, [R1+0x2c8] ;  /* 0x0002c800011b7983 */ /* 0x000ea80000300800 */
[----:B------:R1:W-:Y:S04]  /*d4d0*/  STL [R1+0x260], R2 ;  /* 0x0002600201007387 */ /* 0x0003e80000100800 */
[----:B------:R-:W3:Y:S04]  /*d4e0*/  LDL.LU R26, [R1+0x2cc] ;  /* 0x0002cc00011a7983 */ /* 0x000ee80000300800 */
[----:B------:R-:W4:Y:S04]  /*d4f0*/  LDL.LU R25, [R1+0x2d0] ;  /* 0x0002d00001197983 */ /* 0x000f280000300800 */
[----:B------:R1:W-:Y:S04]  /*d500*/  STL [R1+0x264], R3 ;  /* 0x0002640301007387 */ /* 0x0003e80000100800 */
[----:B------:R-:W4:Y:S04]  /*d510*/  LDL.LU R24, [R1+0x2d4] ;  /* 0x0002d40001187983 */ /* 0x000f280000300800 */
[----:B0-----:R-:W4:Y:S04]  /*d520*/  LDL.LU R0, [R1+0x2d8] ;  /* 0x0002d80001007983 */ /* 0x001f280000300800 */
[----:B-1----:R-:W4:Y:S04]  /*d530*/  LDL.LU R2, [R1+0x2dc] ;  /* 0x0002dc0001027983 */ /* 0x002f280000300800 */
[----:B------:R-:W4:Y:S01]  /*d540*/  LDL.LU R3, [R1+0x2e0] ;  /* 0x0002e00001037983 */ /* 0x000f220000300800 */
[----:B------:R-:W-:-:S05]  /*d550*/  FADD R140, R28, R140 ;  /* 0x0000008c1c8c7221 */ /* 0x000fca0000000000 */
[----:B------:R0:W-:Y:S04]  /*d560*/  STL [R1+0x268], R140 ;  /* 0x0002688c01007387 */ /* 0x0001e80000100800 */
[----:B0-----:R-:W4:Y:S01]  /*d570*/  LDL.LU R140, [R1+0x4a4] ;  /* 0x0004a400018c7983 */ /* 0x001f220000300800 */
[----:B------:R-:W-:-:S03]  /*d580*/  FADD R141, R29, R141 ;  /* 0x0000008d1d8d7221 */ /* 0x000fc60000000000 */
[----:B------:R-:W4:Y:S04]  /*d590*/  LDL.LU R28, [R1+0x2c4] ;  /* 0x0002c400011c7983 */ /* 0x000f280000300800 */
        /* <DEDUP_REMOVED lines=20> */
[----:B------:R0:W-:Y:S01]  /*d6e0*/  STL [R1+0x280], R146 ;  /* 0x0002809201007387 */ /* 0x0001e20000100800 */
[----:B-----5:R-:W-:-:S03]  /*d6f0*/  FADD R147, R35, R147 ;  /* 0x0000009323937221 */ /* 0x020fc60000000000 */
[----:B0-----:R-:W5:Y:S04]  /*d700*/  LDL.LU R146, [R1+0x48c] ;  /* 0x00048c0001927983 */ /* 0x001f680000300800 */
[----:B------:R-:W5:Y:S04]  /*d710*/  LDL.LU R34, [R1+0x2ac] ;  /* 0x0002ac0001227983 */ /* 0x000f680000300800 */
[----:B------:R0:W-:Y:S01]  /*d720*/  STL [R1+0x284], R147 ;  /* 0x0002849301007387 */ /* 0x0001e20000100800 */
[----:B------:R-:W-:-:S03]  /*d730*/  FADD R148, R36, R148 ;  /* 0x0000009424947221 */ /* 0x000fc60000000000 */
[----:B0-----:R-:W5:Y:S04]  /*d740*/  LDL.LU R147, [R1+0x488] ;  /* 0x0004880001937983 */ /* 0x001f680000300800 */
[----:B------:R-:W5:Y:S01]  /*d750*/  LDL.LU R35, [R1+0x2a8] ;  /* 0x0002a80001237983 */ /* 0x000f620000300800 */
[----:B------:R-:W-:-:S03]  /*d760*/  FADD R149, R37, R149 ;  /* 0x0000009525957221 */ /* 0x000fc60000000000 */
[----:B------:R0:W-:Y:S01]  /*d770*/  STL [R1+0x288], R148 ;  /* 0x0002889401007387 */ /* 0x0001e20000100800 */
[----:B------:R-:W-:Y:S01]  /*d780*/  FADD R150, R38, R150 ;  /* 0x0000009626967221 */ /* 0x000fe20000000000 */
[----:B------:R-:W-:Y:S02]  /*d790*/  FADD R151, R39, R151 ;  /* 0x0000009727977221 */ /* 0x000fe40000000000 */
[----:B0-----:R-:W5:Y:S04]  /*d7a0*/  LDL.LU R148, [R1+0x484] ;  /* 0x0004840001947983 */ /* 0x001f680000300800 */
[----:B------:R-:W5:Y:S04]  /*d7b0*/  LDL.LU R36, [R1+0x2a4] ;  /* 0x0002a40001247983 */ /* 0x000f680000300800 */
[----:B------:R0:W-:Y:S04]  /*d7c0*/  STL [R1+0x28c], R149 ;  /* 0x00028c9501007387 */ /* 0x0001e80000100800 */
[----:B0-----:R-:W5:Y:S04]  /*d7d0*/  LDL.LU R149, [R1+0x480] ;  /* 0x0004800001957983 */ /* 0x001f680000300800 */
[----:B------:R-:W5:Y:S04]  /*d7e0*/  LDL.LU R37, [R1+0x2a0] ;  /* 0x0002a00001257983 */ /* 0x000f680000300800 */
[----:B------:R0:W-:Y:S04]  /*d7f0*/  STL [R1+0x290], R150 ;  /* 0x0002909601007387 */ /* 0x0001e80000100800 */
[----:B0-----:R-:W5:Y:S04]  /*d800*/  LDL.LU R150, [R1+0x47c] ;  /* 0x00047c0001967983 */ /* 0x001f680000300800 */
[----:B------:R-:W5:Y:S04]  /*d810*/  LDL.LU R38, [R1+0x29c] ;  /* 0x00029c0001267983 */ /* 0x000f680000300800 */
[----:B------:R0:W-:Y:S04]  /*d820*/  STL [R1+0x294], R151 ;  /* 0x0002949701007387 */ /* 0x0001e80000100800 */
[----:B0-----:R-:W5:Y:S04]  /*d830*/  LDL.LU R151, [R1+0x478] ;  /* 0x0004780001977983 */ /* 0x001f680000300800 */
[----:B------:R-:W5:Y:S01]  /*d840*/  LDL.LU R39, [R1+0x298] ;  /* 0x0002980001277983 */ /* 0x000f620000300800 */
[----:B--2---:R-:W-:Y:S01]  /*d850*/  FADD R27, R52, R27 ;  /* 0x0000001b341b7221 */ /* 0x004fe20000000000 */
[----:B---3--:R-:W-:Y:S01]  /*d860*/  FADD R26, R53, R26 ;  /* 0x0000001a351a7221 */ /* 0x008fe20000000000 */
[----:B----4-:R-:W-:Y:S01]  /*d870*/  FADD R25, R54, R25 ;  /* 0x0000001936197221 */ /* 0x010fe20000000000 */
[----:B------:R-:W-:Y:S01]  /*d880*/  FADD R24, R55, R24 ;  /* 0x0000001837187221 */ /* 0x000fe20000000000 */
        /* <DEDUP_REMOVED lines=9> */
[----:B-----5:R-:W-:Y:S01]  /*d920*/  FADD R34, R45, R34 ;  /* 0x000000222d227221 */ /* 0x020fe20000000000 */
[----:B------:R-:W-:Y:S01]  /*d930*/  FADD R35, R44, R35 ;  /* 0x000000232c237221 */ /* 0x000fe20000000000 */
[----:B------:R-:W-:Y:S01]  /*d940*/  FADD R36, R43, R36 ;  /* 0x000000242b247221 */ /* 0x000fe20000000000 */
[----:B------:R-:W-:Y:S01]  /*d950*/  FADD R37, R42, R37 ;  /* 0x000000252a257221 */ /* 0x000fe20000000000 */
[----:B------:R-:W-:Y:S01]  /*d960*/  FADD R38, R41, R38 ;  /* 0x0000002629267221 */ /* 0x000fe20000000000 */
[----:B------:R-:W-:-:S05]  /*d970*/  FADD R39, R40, R39 ;  /* 0x0000002728277221 */ /* 0x000fca0000000000 */
[----:B------:R0:W-:Y:S04]  /*d980*/  STL [R1+0x298], R39 ;  /* 0x0002982701007387 */ /* 0x0001e80000100800 */
        /* <DEDUP_REMOVED lines=15> */
[----:B------:R-:W5:Y:S04]  /*da80*/  LDL.LU R51, [R1+0x2e4] ;  /* 0x0002e40001337983 */ /* 0x000f680000300800 */
[----:B------:R5:W-:Y:S04]  /*da90*/  STL [R1+0x2d8], R0 ;  /* 0x0002d80001007387 */ /* 0x000be80000100800 */
[----:B------:R-:W5:Y:S04]  /*daa0*/  LDL.LU R50, [R1+0x2e8] ;  /* 0x0002e80001327983 */ /* 0x000f680000300800 */
[----:B------:R5:W-:Y:S04]  /*dab0*/  STL [R1+0x2dc], R2 ;  /* 0x0002dc0201007387 */ /* 0x000be80000100800 */
[----:B------:R-:W5:Y:S04]  /*dac0*/  LDL.LU R49, [R1+0x2ec] ;  /* 0x0002ec0001317983 */ /* 0x000f680000300800 */
[----:B------:R5:W-:Y:S04]  /*dad0*/  STL [R1+0x2e0], R3 ;  /* 0x0002e00301007387 */ /* 0x000be80000100800 */
[----:B------:R-:W5:Y:S04]  /*dae0*/  LDL.LU R48, [R1+0x2f0] ;  /* 0x0002f00001307983 */ /* 0x000f680000300800 */
        /* <DEDUP_REMOVED lines=8> */
[----:B0-----:R-:W5:Y:S04]  /*db70*/  LDL.LU R39, [R1+0x314] ;  /* 0x0003140001277983 */ /* 0x001f680000300800 */
[----:B-1----:R-:W5:Y:S04]  /*db80*/  LDL.LU R38, [R1+0x318] ;  /* 0x0003180001267983 */ /* 0x002f680000300800 */
[----:B--2---:R-:W2:Y:S04]  /*db90*/  LDL.LU R37, [R1+0x31c] ;  /* 0x00031c0001257983 */ /* 0x004ea80000300800 */
[----:B---3--:R-:W3:Y:S04]  /*dba0*/  LDL.LU R36, [R1+0x320] ;  /* 0x0003200001247983 */ /* 0x008ee80000300800 */
[----:B----4-:R-:W4:Y:S04]  /*dbb0*/  LDL.LU R35, [R1+0x324] ;  /* 0x0003240001237983 */ /* 0x010f280000300800 */
[----:B-----5:R-:W5:Y:S04]  /*dbc0*/  LDL.LU R34, [R1+0x328] ;  /* 0x0003280001227983 */ /* 0x020f680000300800 */
        /* <DEDUP_REMOVED lines=12> */
[----:B------:R-:W5:Y:S01]  /*dc90*/  LDL.LU R3, [R1+0x35c] ;  /* 0x00035c0001037983 */ /* 0x000f620000300800 */
[----:B------:R-:W-:Y:S01]  /*dca0*/  FADD R51, R59, R51 ;  /* 0x000000333b337221 */ /* 0x000fe20000000000 */
[----:B------:R-:W-:-:S04]  /*dcb0*/  FADD R50, R60, R50 ;  /* 0x000000323c327221 */ /* 0x000fc80000000000 */
        /* <DEDUP_REMOVED lines=25> */
[----:B--2---:R-:W-:-:S03]  /*de50*/  FADD R37, R73, R37 ;  /* 0x0000002549257221 */ /* 0x004fc60000000000 */
[----:B------:R2:W-:Y:S01]  /*de60*/  STL [R1+0x318], R38 ;  /* 0x0003182601007387 */ /* 0x0005e20000100800 */
[----:B---3--:R-:W-:-:S03]  /*de70*/  FADD R36, R74, R36 ;  /* 0x000000244a247221 */ /* 0x008fc60000000000 */
[----:B------:R3:W-:Y:S01]  /*de80*/  STL [R1+0x31c], R37 ;  /* 0x00031c2501007387 */ /* 0x0007e20000100800 */
[----:B----4-:R-:W-:-:S03]  /*de90*/  FADD R35, R75, R35 ;  /* 0x000000234b237221 */ /* 0x010fc60000000000 */
[----:B------:R4:W-:Y:S01]  /*dea0*/  STL [R1+0x320], R36 ;  /* 0x0003202401007387 */ /* 0x0009e20000100800 */
[----:B-----5:R-:W-:-:S03]  /*deb0*/  FADD R34, R76, R34 ;  /* 0x000000224c227221 */ /* 0x020fc60000000000 */
        /* <DEDUP_REMOVED lines=24> */
[----:B0-----:R-:W5:Y:S01]  /*e040*/  LDL.LU R51, [R1+0x360] ;  /* 0x0003600001337983 */ /* 0x001f620000300800 */
[----:B------:R-:W-:-:S03]  /*e050*/  FADD R3, R89, R3 ;  /* 0x0000000359037221 */ /* 0x000fc60000000000 */
[----:B------:R0:W-:Y:S04]  /*e060*/  STL [R1+0x354], R0 ;  /* 0x0003540001007387 */ /* 0x0001e80000100800 */
[----:B-1----:R-:W5:Y:S04]  /*e070*/  LDL.LU R50, [R1+0x364] ;  /* 0x0003640001327983 */ /* 0x002f680000300800 */
        /* <DEDUP_REMOVED lines=181> */
[----:B------:R-:W-:Y:S01]  /*ebd0*/  FADD R2, R150, R2 ;  /* 0x0000000296027221 */ /* 0x000fe20000000000 */
[----:B------:R-:W-:-:S05]  /*ebe0*/  FADD R3, R3, R151 ;  /* 0x0000009703037221 */ /* 0x000fca0000000000 */
[----:B------:R0:W-:Y:S04]  /*ebf0*/  STL [R1+0x454], R3 ;  /* 0x0004540301007387 */ /* 0x0001e80000100800 */
[----:B------:R0:W-:Y:S04]  /*ec00*/  STL [R1+0x44c], R0 ;  /* 0x00044c0001007387 */ /* 0x0001e80000100800 */
[----:B------:R0:W-:Y:S02]  /*ec10*/  STL [R1+0x450], R2 ;  /* 0x0004500201007387 */ /* 0x0001e40000100800 */
.L_x_32:
[----:B0-----:R-:W0:Y:S02]  /*ec20*/  LDC R0, c[0x0][0x28c] ;  /* 0x0000a300ff007b82 */ /* 0x001e240000000800 */
[----:B0-----:R-:W-:-:S13]  /*ec30*/  ISETP.GE.AND P0, PT, R0, 0x1, PT ;  /* 0x000000010000780c */ /* 0x001fda0003f06270 */
[----:B------:R-:W-:Y:S05]  /*ec40*/  @!P0 BRA `(.L_x_33) ;  /* 0x0000000000648947 */ /* 0x000fea0003800000 */
[----:B------:R-:W-:-:S06]  /*ec50*/  UISETP.NE.AND UP0, UPT, UR24, 0x3, UPT ;  /* 0x000000031800788c */ /* 0x000fcc000bf05270 */
[----:B------:R-:W-:-:S13]  /*ec60*/  PLOP3.LUT P0, PT, PT, PT, UP0, 0x80, 0x0 ;  /* 0x000000000000781c */ /* 0x000fda0003f0f008 */
[----:B------:R-:W-:Y:S05]  /*ec70*/  @!P0 BRA `(.L_x_34) ;  /* 0x0000000000048947 */ /* 0x000fea0003800000 */
[----:B------:R-:W-:Y:S01]  /*ec80*/  BPT.TRAP 0x1 ;  /* 0x000000040000795c */ /* 0x000fe20000300000 */
.L_x_34:
[----:B------:R-:W4:Y:S01]  /*ec90*/  LDL R0, [R1+0x458] ;  /* 0x0004580001007983 */ /* 0x000f220000100800 */
[----:B------:R-:W-:Y:S01]  /*eca0*/  BSSY B0, `(.L_x_35) ;  /* 0x000000f000007945 */ /* 0x000fe20003800000 */
[----:B----4-:R-:W-:-:S13]  /*ecb0*/  ISETP.NE.AND P0, PT, R0, RZ, PT ;  /* 0x000000ff0000720c */ /* 0x010fda0003f05270 */
[----:B------:R-:W-:Y:S05]  /*ecc0*/  @!P0 BRA `(.L_x_36) ;  /* 0x0000000000308947 */ /* 0x000fea0003800000 */
[----:B------:R-:W4:Y:S01]  /*ecd0*/  LDL R2, [R1+0x45c] ;  /* 0x00045c0001027983 */ /* 0x000f220000100800 */
[----:B------:R-:W-:-:S04]  /*ece0*/  UISETP.LT.AND UP0, UPT, UR9, 0x1, UPT ;  /* 0x000000010900788c */ /* 0x000fc8000bf01270 */
[----:B------:R-:W-:-:S04]  /*ecf0*/  USEL UR8, UR9, 0x1, UP0 ;  /* 0x0000000109087887 */ /* 0x000fc80008000000 */
[----:B------:R-:W-:-:S04]  /*ed00*/  UIADD3 UR8, UR5, UR9, -UR8 ;  /* 0x0000000905087290 */ /* 0x000fc8000fffe808 */
[----:B------:R-:W-:-:S04]  /*ed10*/  UIMAD.WIDE.U32 UR6, UR8, -0x55555555, URZ ;  /* 0xaaaaaaab080678a5 */ /* 0x000fc8000f8e003f */
[----:B------:R-:W-:-:S04]  /*ed20*/  USHF.R.U32.HI UR6, URZ, 0x1, UR7 ;  /* 0x000000013f067899 */ /* 0x000fc80008011607 */
[----:B------:R-:W-:-:S04]  /*ed30*/  UIMAD UR8, UR6, -0x3, UR8 ;  /* 0xfffffffd060878a4 */ /* 0x000fc8000f8e0208 */
[----:B------:R-:W-:-:S04]  /*ed40*/  ULEA UR8, UR8, UR11, 0x3 ;  /* 0x0000000b08087291 */ /* 0x000fc8000f8e183f */
[----:B------:R-:W-:-:S06]  /*ed50*/  UIADD3 UR8, UR8, 0x18, URZ ;  /* 0x0000001808087890 */ /* 0x000fcc000fffe03f */
[----:B------:R-:W-:-:S05]  /*ed60*/  IMAD.U32 R0, RZ, RZ, UR8 ;  /* 0x00000008ff007e24 */ /* 0x000fca000f8e00ff */
[----:B----4-:R-:W-:-:S04]  /*ed70*/  PRMT R0, R2, 0x654, R0 ;  /* 0x0000065402007816 */ /* 0x010fc80000000000 */
[----:B------:R0:W-:Y:S03]  /*ed80*/  SYNCS.ARRIVE.TRANS64.RED.A1T0 RZ, [R0+URZ], RZ ;  /* 0x000000ff00ff79a7 */ /* 0x0001e6000810043f */
.L_x_36:
[----:B------:R-:W-:Y:S05]  /*ed90*/  BSYNC B0 ;  /* 0x0000000000007941 */ /* 0x000fea0003800000 */
.L_x_35:
[----:B------:R-:W-:-:S06]  /*eda0*/  UISETP.GT.U32.AND UP0, UPT, UR13, 0x1, UPT ;  /* 0x000000010d00788c */ /* 0x000fcc000bf04070 */
[----:B------:R-:W-:-:S13]  /*edb0*/  PLOP3.LUT P0, PT, PT, PT, UP0, 0x80, 0x0 ;  /* 0x000000000000781c */ /* 0x000fda0003f0f008 */
[----:B------:R-:W-:Y:S05]  /*edc0*/  @P0 BRA `(.L_x_33) ;  /* 0x0000000000040947 */ /* 0x000fea0003800000 */
[----:B------:R-:W-:Y:S01]  /*edd0*/  BPT.TRAP 0x1 ;  /* 0x000000040000795c */ /* 0x000fe20000300000 */
.L_x_33:
[----:B------:R-:W4:Y:S01]  /*ede0*/  LDL.LU R26, [R1+0x46c] ;  /* 0x00046c00011a7983 */ /* 0x000f220000300800 */
[----:B------:R-:W5:Y:S01]  /*edf0*/  LDC R3, c[0x0][0x288] ;  /* 0x0000a200ff037b82 */ /* 0x000f620000000800 */
[----:B------:R-:W0:Y:S01]  /*ee00*/  S2R R25, SR_TID.X ;  /* 0x0000000000197919 */ /* 0x000e220000002100 */
[----:B------:R-:W-:Y:S01]  /*ee10*/  UIADD3 UR8, UR9, UR5, URZ ;  /* 0x0000000509087290 */ /* 0x000fe2000fffe03f */
[----:B------:R-:W-:Y:S01]  /*ee20*/  ULDC UR6, c[0x0][0x284] ;  /* 0x0000a10000067ab9 */ /* 0x000fe20000000800 */
[----:B------:R-:W2:Y:S01]  /*ee30*/  LDL.LU R24, [R1+0x468] ;  /* 0x0004680001187983 */ /* 0x000ea20000300800 */
[----:B------:R-:W-:Y:S01]  /*ee40*/  USHF.R.S32.HI UR11, URZ, 0x1f, UR10 ;  /* 0x0000001f3f0b7899 */ /* 0x000fe2000801140a */
[----:B------:R-:W-:Y:S01]  /*ee50*/  IMAD.MOV.U32 R39, RZ, RZ, -0x1 ;  /* 0xffffffffff277424 */ /* 0x000fe200078e00ff */
[----:B------:R-:W-:Y:S01]  /*ee60*/  UISETP.GT.U32.AND UP0, UPT, UR8, 0x2, UPT ;  /* 0x000000020800788c */ /* 0x000fe2000bf04070 */
[----:B------:R-:W-:Y:S01]  /*ee70*/  ULDC.64 UR14, c[0x0][0x5d0] ;  /* 0x00017400000e7ab9 */ /* 0x000fe20000000a00 */
[----:B------:R-:W-:-:S02]  /*ee80*/  UISETP.GE.U32.AND UP1, UPT, UR9, 0x3, UPT ;  /* 0x000000030900788c */ /* 0x000fc4000bf26070 */
[----:B------:R-:W-:Y:S02]  /*ee90*/  UIMAD UR5, UR11, UR14, URZ ;  /* 0x0000000e0b0572a4 */ /* 0x000fe4000f8e023f */
[----:B------:R-:W-:Y:S01]  /*eea0*/  UISETP.LT.U32.AND UP0, UPT, UR9, 0x3, UP0 ;  /* 0x000000030900788c */ /* 0x000fe20008701070 */
[C---:B0-----:R-:W-:Y:S01]  /*eeb0*/  LOP3.LUT R2, R25.reuse, 0x3, RZ, 0xc0, !PT ;  /* 0x0000000319027812 */ /* 0x041fe200078ec0ff */
[----:B------:R-:W-:Y:S01]  /*eec0*/  IMAD.SHL.U32 R30, R25, 0x2, RZ ;  /* 0x00000002191e7824 */ /* 0x000fe200078e00ff */
[----:B------:R-:W-:-:S03]  /*eed0*/  SHF.R.U32.HI R32, RZ, 0x7, R25 ;  /* 0x00000007ff207819 */ /* 0x000fc60000011619 */
[----:B-----5:R-:W-:Y:S01]  /*eee0*/  IMAD R2, R2, -0x2, R3 ;  /* 0xfffffffe02027824 */ /* 0x020fe200078e0203 */
[----:B------:R-:W-:Y:S02]  /*eef0*/  LOP3.LUT R32, R32, 0x1, RZ, 0xc0, !PT ;  /* 0x0000000120207812 */ /* 0x000fe400078ec0ff */
[----:B------:R-:W-:-:S03]  /*ef00*/  LOP3.LUT R30, R30, 0x6, RZ, 0xc0, !PT ;  /* 0x000000061e1e7812 */ /* 0x000fc600078ec0ff */
[----:B------:R-:W-:Y:S02]  /*ef10*/  IMAD.SHL.U32 R33, R32, 0x40, RZ ;  /* 0x0000004020217824 */ /* 0x000fe400078e00ff */
[----:B----4-:R-:W-:-:S04]  /*ef20*/  IMAD.WIDE R34, R26, 0x100, RZ ;  /* 0x000001001a227825 */ /* 0x010fc800078e02ff */
[----:B--2---:R-:W-:Y:S01]  /*ef30*/  IMAD.SHL.U32 R0, R24, 0x100, RZ ;  /* 0x0000010018007824 */ /* 0x004fe200078e00ff */
[----:B------:R-:W-:Y:S01]  /*ef40*/  PRMT R30, R30, 0x6540, R24 ;  /* 0x000065401e1e7816 */ /* 0x000fe20000000018 */
[----:B------:R-:W-:-:S03]  /*ef50*/  IMAD.U32 R24, RZ, RZ, UR14 ;  /* 0x0000000eff187e24 */ /* 0x000fc6000f8e00ff */
[----:B------:R-:W-:Y:S01]  /*ef60*/  ISETP.GE.AND P0, PT, R0, R3, PT ;  /* 0x000000030000720c */ /* 0x000fe20003f06270 */
[----:B------:R-:W-:Y:S01]  /*ef70*/  IMAD.IADD R0, R2, 0x1, -R0 ;  /* 0x0000000102007824 */ /* 0x000fe200078e0a00 */
[----:B------:R-:W-:Y:S02]  /*ef80*/  SHF.R.U32.HI R2, RZ, 0x2, R25 ;  /* 0x00000002ff027819 */ /* 0x000fe40000011619 */
[----:B------:R-:W-:Y:S02]  /*ef90*/  LOP3.LUT R3, R25, 0x60, RZ, 0xc0, !PT ;  /* 0x0000006019037812 */ /* 0x000fe400078ec0ff */
[----:B------:R-:W-:Y:S02]  /*efa0*/  LOP3.LUT R2, R2, 0x7, RZ, 0xc0, !PT ;  /* 0x0000000702027812 */ /* 0x000fe400078ec0ff */
[----:B------:R-:W-:Y:S02]  /*efb0*/  SHF.R.U32.HI R3, RZ, 0x1, R3 ;  /* 0x00000001ff037819 */ /* 0x000fe40000011603 */
[----:B------:R-:W-:-:S02]  /*efc0*/  LOP3.LUT R33, R33, 0x40, R2, 0xe2, !PT ;  /* 0x0000004021217812 */ /* 0x000fc400078ee202 */
[----:B------:R-:W-:Y:S02]  /*efd0*/  IADD3 R2, RZ, -R3, -R2 ;  /* 0x80000003ff027210 */ /* 0x000fe40007ffe802 */
[----:B------:R-:W-:Y:S02]  /*efe0*/  SHF.R.S32.HI R31, RZ, 0x1f, R30 ;  /* 0x0000001fff1f7819 */ /* 0x000fe4000001141e */
[----:B------:R-:W-:Y:S01]  /*eff0*/  LOP3.LUT R33, R34, R33, R3, 0xfe, !PT ;  /* 0x0000002122217212 */ /* 0x000fe200078efe03 */
[----:B------:R-:W-:Y:S02]  /*f000*/  IMAD R32, R32, -0x40, R2 ;  /* 0xffffffc020207824 */ /* 0x000fe400078e0202 */
[----:B------:R-:W-:Y:S02]  /*f010*/  IMAD.SHL.U32 R2, R26, 0x100, RZ ;  /* 0x000001001a027824 */ /* 0x000fe400078e00ff */
[----:B------:R-:W-:-:S03]  /*f020*/  IMAD.WIDE.U32 R24, R24, UR10, R30 ;  /* 0x0000000a18187c25 */ /* 0x000fc6000f8e001e */
[C---:B------:R-:W-:Y:S02]  /*f030*/  IADD3 R32, -R2.reuse, UR6, R32 ;  /* 0x0000000602207c10 */ /* 0x040fe4000fffe120 */
[----:B------:R-:W-:Y:S01]  /*f040*/  ISETP.GE.OR P0, PT, R2, UR6, P0 ;  /* 0x0000000602007c0c */ /* 0x000fe20008706670 */
[----:B------:R-:W-:-:S04]  /*f050*/  UIMAD.WIDE.U32 UR6, UR8, -0x55555555, URZ ;  /* 0xaaaaaaab080678a5 */ /* 0x000fc8000f8e003f */
[----:B------:R-:W-:Y:S02]  /*f060*/  USHF.R.U32.HI UR6, URZ, 0x1, UR7 ;  /* 0x000000013f067899 */ /* 0x000fe40008011607 */
[----:B------:R-:W-:Y:S02]  /*f070*/  UIMAD UR7, UR10, UR15, UR5 ;  /* 0x0000000f0a0772a4 */ /* 0x000fe4000f8e0205 */
[----:B------:R-:W-:-:S04]  /*f080*/  USEL UR5, URZ, 0x1, !UP0 ;  /* 0x000000013f057887 */ /* 0x000fc8000c000000 */
[----:B------:R-:W-:Y:S01]  /*f090*/  ULOP3.LUT UR4, UR4, UR5, URZ, 0x3c, !UPT ;  /* 0x0000000504047292 */ /* 0x000fe2000f8e3c3f */
[----:B------:R-:W-:Y:S01]  /*f0a0*/  VIADD R25, R25, UR7 ;  /* 0x0000000719197c36 */ /* 0x000fe20008000000 */
[----:B------:R-:W-:Y:S02]  /*f0b0*/  UIMAD UR5, UR6, -0x3, UR8 ;  /* 0xfffffffd060578a4 */ /* 0x000fe4000f8e0208 */
[----:B------:R-:W-:Y:S01]  /*f0c0*/  @UP1 ULOP3.LUT UR4, UR4, 0x1, UR6, 0x78, !UPT ;  /* 0x0000000104041892 */ /* 0x000fe2000f8e7806 */
[----:B------:R-:W-:Y:S11]  /*f0d0*/  @P0 BRA `(.L_x_37) ;  /* 0x0000012400bc0947 */ /* 0x000ff60003800000 */
[----:B------:R-:W0:Y:S01]  /*f0e0*/  LDC.64 R26, c[0x0][0x5c8] ;  /* 0x00017200ff1a7b82 */ /* 0x000e220000000a00 */
[----:B------:R-:W-:Y:S01]  /*f0f0*/  ULDC.64 UR6, c[0x0][0x5c0] ;  /* 0x0001700000067ab9 */ /* 0x000fe20000000a00 */
[----:B------:R-:W-:Y:S01]  /*f100*/  BSSY B0, `(.L_x_37) ;  /* 0x000126c000007945 */ /* 0x000fe20003800000 */
[-C--:B0-----:R-:W-:Y:S01]  /*f110*/  IMAD R2, R35, R26.reuse, RZ ;  /* 0x0000001a23027224 */ /* 0x081fe200078e02ff */
[----:B------:R-:W-:Y:S01]  /*f120*/  SHF.L.U64.HI R36, R26, 0x3, R27 ;  /* 0x000000031a247819 */ /* 0x000fe2000001021b */
[----:B------:R-:W-:-:S04]  /*f130*/  IMAD.WIDE.U32 R24, R33, R26, R24 ;  /* 0x0000001a21187225 */ /* 0x000fc800078e0018 */
[----:B------:R-:W-:Y:S01]  /*f140*/  IMAD R2, R33, R27, R2 ;  /* 0x0000001b21027224 */ /* 0x000fe200078e0202 */
[C---:B------:R-:W-:Y:S01]  /*f150*/  LEA R28, P2, R26.reuse, R24, 0x7 ;  /* 0x000000181a1c7211 */ /* 0x040fe200078438ff */
[----:B------:R-:W-:Y:S02]  /*f160*/  IMAD.SHL.U32 R3, R26, 0x8, RZ ;  /* 0x000000081a037824 */ /* 0x000fe400078e00ff */
[----:B------:R-:W-:Y:S01]  /*f170*/  IMAD.IADD R25, R25, 0x1, R2 ;  /* 0x0000000119197824 */ /* 0x000fe200078e0202 */
[C---:B------:R-:W-:Y:S02]  /*f180*/  IADD3 R2, P5, R24.reuse, UR6, RZ ;  /* 0x0000000618027c10 */ /* 0x040fe4000ffbe0ff */
[----:B------:R-:W-:Y:S02]  /*f190*/  IADD3 R24, P0, P1, R24, UR6, R3 ;  /* 0x0000000618187c10 */ /* 0x000fe4000f91e003 */
[----:B------:R-:W-:Y:S02]  /*f1a0*/  LEA.HI.X R29, R26, R25, R27, 0x7, P2 ;  /* 0x000000191a1d7211 */ /* 0x000fe400010f3c1b */
[----:B------:R-:W-:-:S02]  /*f1b0*/  IADD3 R26, P2, P3, R28, UR6, R3 ;  /* 0x000000061c1a7c10 */ /* 0x000fc4000fb5e003 */
[----:B------:R-:W-:Y:S02]  /*f1c0*/  IADD3.X R3, R25, UR7, RZ, P5, !PT ;  /* 0x0000000719037c10 */ /* 0x000fe4000affe4ff */
[----:B------:R-:W-:Y:S02]  /*f1d0*/  FSETP.NEU.AND P5, PT, RZ, UR23, PT ;  /* 0x00000017ff007c0b */ /* 0x000fe4000bfad000 */
[----:B------:R-:W-:Y:S02]  /*f1e0*/  IADD3 R28, P6, R28, UR6, RZ ;  /* 0x000000061c1c7c10 */ /* 0x000fe4000ffde0ff */
[--C-:B------:R-:W-:Y:S02]  /*f1f0*/  IADD3.X R27, R29, UR7, R36.reuse, P2, P3 ;  /* 0x000000071d1b7c10 */ /* 0x100fe400097e6424 */
[----:B------:R-:W-:Y:S02]  /*f200*/  IADD3.X R25, R25, UR7, R36, P0, P1 ;  /* 0x0000000719197c10 */ /* 0x000fe400087e2424 */
[----:B------:R-:W-:-:S05]  /*f210*/  IADD3.X R29, R29, UR7, RZ, P6, !PT ;  /* 0x000000071d1d7c10 */ /* 0x000fca000b7fe4ff */
[----:B------:R-:W-:Y:S05]  /*f220*/  @!P5 BRA `(.L_x_38) ;  /* 0x000000d800fcd947 */ /* 0x000fea0003800000 */
[----:B------:R-:W-:Y:S01]  /*f230*/  ULDC.64 UR6, c[0x0][0x5b8] ;  /* 0x00016e0000067ab9 */ /* 0x000fe20000000a00 */
[----:B------:R-:W-:Y:S01]  /*f240*/  BSSY B1, `(.L_x_39) ;  /* 0x0000013000017945 */ /* 0x000fe20003800000 */
[----:B------:R-:W-:Y:S01]  /*f250*/  IMAD.U32 R36, RZ, RZ, UR6 ;  /* 0x00000006ff247e24 */ /* 0x000fe2000f8e00ff */
[----:B------:R-:W-:-:S03]  /*f260*/  UIMAD UR6, UR11, UR6, URZ ;  /* 0x000000060b0672a4 */ /* 0x000fc6000f8e023f */
[----:B------:R-:W-:Y:S01]  /*f270*/  IMAD.WIDE.U32 R30, R36, UR10, R30 ;  /* 0x0000000a241e7c25 */ /* 0x000fe2000f8e001e */
[----:B------:R-:W-:-:S03]  /*f280*/  UIMAD UR6, UR10, UR7, UR6 ;  /* 0x000000070a0672a4 */ /* 0x000fc6000f8e0206 */
[----:B------:R-:W-:Y:S01]  /*f290*/  IMAD.MOV.U32 R36, RZ, RZ, R30 ;  /* 0x000000ffff247224 */ /* 0x000fe200078e001e */
[----:B------:R-:W-:Y:S02]  /*f2a0*/  ULDC.64 UR10, c[0x0][0x5a8] ;  /* 0x00016a00000a7ab9 */ /* 0x000fe40000000a00 */
[----:B------:R-:W-:Y:S01]  /*f2b0*/  VIADD R37, R31, UR6 ;  /* 0x000000061f257c36 */ /* 0x000fe20008000000 */
[----:B------:R-:W-:Y:S02]  /*f2c0*/  ULDC.64 UR6, c[0x0][0x5b0] ;  /* 0x00016c0000067ab9 */ /* 0x000fe40000000a00 */
[----:B------:R-:W-:Y:S02]  /*f2d0*/  IMAD R38, R35, UR6, RZ ;  /* 0x0000000623267c24 */ /* 0x000fe4000f8e02ff */
[----:B------:R-:W-:-:S04]  /*f2e0*/  IMAD.WIDE.U32 R30, R33, UR6, R36 ;  /* 0x00000006211e7c25 */ /* 0x000fc8000f8e0024 */
[----:B------:R-:W-:Y:S01]  /*f2f0*/  IMAD R38, R33, UR7, R38 ;  /* 0x0000000721267c24 */ /* 0x000fe2000f8e0226 */
[----:B------:R-:W-:-:S04]  /*f300*/  IADD3 R30, P0, R30, UR10, RZ ;  /* 0x0000000a1e1e7c10 */ /* 0x000fc8000ff1e0ff */
[--C-:B------:R-:W-:Y:S02]  /*f310*/  IADD3.X R31, R31, UR11, R38.reuse, P0, !PT ;  /* 0x0000000b1f1f7c10 */ /* 0x100fe400087fe426 */
[----:B------:R-:W-:Y:S02]  /*f320*/  ISETP.GE.AND P0, PT, R32, 0x1, PT ;  /* 0x000000012000780c */ /* 0x000fe40003f06270 */
[----:B------:R-:W-:Y:S02]  /*f330*/  PRMT R38, RZ, 0x7610, R38 ;  /* 0x00007610ff267816 */ /* 0x000fe40000000026 */
[----:B------:R-:W-:-:S13]  /*f340*/  ISETP.LT.OR P1, PT, R0, 0x1, !P0 ;  /* 0x000000010000780c */ /* 0x000fda0004721670 */
[----:B------:R-:W-:Y:S05]  /*f350*/  @P1 BRA `(.L_x_40) ;  /* 0x0000000000041947 */ /* 0x000fea0003800000 */
[----:B------:R0:W5:Y:S02]  /*f360*/  LDG.E.U8 R38, desc[UR20][R30.64] ;  /* 0x000000141e267981 */ /* 0x000164000c1e1100 */
.L_x_40:
[----:B------:R-:W-:Y:S05]  /*f370*/  BSYNC B1 ;  /* 0x0000000000017941 */ /* 0x000fea0003800000 */
.L_x_39:
[----:B-----5:R-:W-:Y:S01]  /*f380*/  LOP3.LUT R38, R38, 0xff, RZ, 0xc0, !PT ;  /* 0x000000ff26267812 */ /* 0x020fe200078ec0ff */
[----:B------:R-:W-:Y:S03]  /*f390*/  BSSY B1, `(.L_x_41) ;  /* 0x000000b000017945 */ /* 0x000fe60003800000 */
[----:B------:R-:W-:-:S05]  /*f3a0*/  F2FP.F16.E5M2.UNPACK_B R38, R38 ;  /* 0x00000026ff26723e */ /* 0x000fca00020004ff */
[----:B------:R-:W-:-:S05]  /*f3b0*/  HADD2.F32 R38, -RZ, R38.H0_H0 ;  /* 0x20000026ff267230 */ /* 0x000fca0000004100 */
[----:B------:R-:W-:-:S04]  /*f3c0*/  FMUL R38, R38, UR23 ;  /* 0x0000001726267c20 */ /* 0x000fc80008400000 */
[----:B------:R-:W-:-:S05]  /*f3d0*/  FFMA R4, R4, UR22, R38 ;  /* 0x0000001604047c23 */ /* 0x000fca0008000026 */
[----:B------:R-:W-:-:S05]  /*f3e0*/  F2FP.SATFINITE.E5M2.F32.PACK_AB_MERGE_C R4, RZ, R4, RZ ;  /* 0x00000004ff04723e */ /* 0x000fca00048060ff */
[----:B------:R2:W-:Y:S01]  /*f3f0*/  @!P1 STG.E.U8 desc[UR20][R2.64], R4 ;  /* 0x0000000402009986 */ /* 0x0005e2000c101114 */
[----:B------:R-:W-:Y:S02]  /*f400*/  ISETP.LT.OR P1, PT, R0, 0x2, !P0 ;  /* 0x000000020000780c */ /* 0x000fe40004721670 */
[----:B--2---:R-:W-:-:S11]  /*f410*/  PRMT R4, RZ, 0x7610, R4 ;  /* 0x00007610ff047816 */ /* 0x004fd60000000004 */
[----:B------:R-:W-:Y:S05]  /*f420*/  @P1 BRA `(.L_x_42) ;  /* 0x0000000000041947 */ /* 0x000fea0003800000 */
[----:B------:R2:W5:Y:S02]  /*f430*/  LDG.E.U8 R4, desc[UR20][R30.64+0x1] ;  /* 0x000001141e047981 */ /* 0x000564000c1e1100 */
.L_x_42:
[----:B------:R-:W-:Y:S05]  /*f440*/  BSYNC B1 ;  /* 0x0000000000017941 */ /* 0x000fea0003800000 */
.L_x_41:
        /* <DEDUP_REMOVED lines=8> */
[----:B------:R-:W-:-:S05]  /*f4d0*/  IADD3 R4, P1, R33, 0x8, RZ ;  /* 0x0000000821047810 */ /* 0x000fca0007f3e0ff */
[----:B----4-:R-:W-:-:S04]  /*f4e0*/  IMAD.X R5, RZ, RZ, R35, P1 ;  /* 0x000000ffff057224 */ /* 0x010fc800008e0623 */
[----:B------:R-:W-:-:S04]  /*f4f0*/  IMAD R5, R5, UR6, RZ ;  /* 0x0000000605057c24 */ /* 0x000fc8000f8e02ff */
[C---:B------:R-:W-:Y:S02]  /*f500*/  IMAD R38, R4.reuse, UR7, R5 ;  /* 0x0000000704267c24 */ /* 0x040fe4000f8e0205 */
[----:B------:R-:W-:-:S03]  /*f510*/  IMAD.WIDE.U32 R4, R4, UR6, R36 ;  /* 0x0000000604047c25 */ /* 0x000fc6000f8e0024 */
[----:B------:R-:W-:-:S04]  /*f520*/  IADD3 R4, P1, R4, UR10, RZ ;  /* 0x0000000a04047c10 */ /* 0x000fc8000ff3e0ff */
[--C-:B------:R-:W-:Y:S02]  /*f530*/  IADD3.X R5, R5, UR11, R38.reuse, P1, !PT ;  /* 0x0000000b05057c10 */ /* 0x100fe40008ffe426 */
[----:B------:R-:W-:Y:S02]  /*f540*/  ISETP.GE.AND P1, PT, R32, 0x9, PT ;  /* 0x000000092000780c */ /* 0x000fe40003f26270 */
[----:B------:R-:W-:Y:S02]  /*f550*/  PRMT R38, RZ, 0x7610, R38 ;  /* 0x00007610ff267816 */ /* 0x000fe40000000026 */
[----:B------:R-:W-:-:S13]  /*f560*/  ISETP.LT.OR P2, PT, R0, 0x1, !P1 ;  /* 0x000000010000780c */ /* 0x000fda0004f41670 */
[----:B------:R-:W-:Y:S05]  /*f570*/  @P2 BRA `(.L_x_44) ;  /* 0x0000000000042947 */ /* 0x000fea0003800000 */
[----:B------:R4:W5:Y:S02]  /*f580*/  LDG.E.U8 R38, desc[UR20][R4.64] ;  /* 0x0000001404267981 */ /* 0x000964000c1e1100 */
.L_x_44:
[----:B------:R-:W-:Y:S05]  /*f590*/  BSYNC B1 ;  /* 0x0000000000017941 */ /* 0x000fea0003800000 */
.L_x_43:
        /* <DEDUP_REMOVED lines=9> */
[----:B0-----:R-:W-:-:S11]  /*f630*/  PRMT R6, RZ, 0x7610, R6 ;  /* 0x00007610ff067816 */ /* 0x001fd60000000006 */
[----:B------:R-:W-:Y:S05]  /*f640*/  @P2 BRA `(.L_x_46) ;  /* 0x0000000000042947 */ /* 0x000fea0003800000 */
[----:B------:R0:W5:Y:S02]  /*f650*/  LDG.E.U8 R6, desc[UR20][R4.64+0x1] ;  /* 0x0000011404067981 */ /* 0x000164000c1e1100 */
.L_x_46:
[----:B------:R-:W-:Y:S05]  /*f660*/  BSYNC B1 ;  /* 0x0000000000017941 */ /* 0x000fea0003800000 */
.L_x_45:
[----:B-----5:R-:W-:Y:S01]  /*f670*/  LOP3.LUT R6, R6, 0xff, RZ, 0xc0, !PT ;  /* 0x000000ff06067812 */ /* 0x020fe200078ec0ff */
[----:B------:R-:W-:Y:S01]  /*f680*/  BSSY B1, `(.L_x_47) ;  /* 0x000000b000017945 */ /* 0x000fe20003800000 */
[----:B------:R-:W-:Y:S02]  /*f690*/  ISETP.LT.OR P3, PT, R0, 0x9, !P0 ;  /* 0x000000090000780c */ /* 0x000fe40004761670 */
[----:B------:R-:W-:-:S05]  /*f6a0*/  F2FP.F16.E5M2.UNPACK_B R6, R6 ;  /* 0x00000006ff06723e */ /* 0x000fca00020004ff */
[----:B------:R-:W-:-:S05]  /*f6b0*/  HADD2.F32 R6, -RZ, R6.H0_H0 ;  /* 0x20000006ff067230 */ /* 0x000fca0000004100 */
[----:B------:R-:W-:-:S04]  /*f6c0*/  FMUL R6, R6, UR23 ;  /* 0x0000001706067c20 */ /* 0x000fc80008400000 */
[--C-:B------:R-:W-:Y:S01]  /*f6d0*/  FFMA R7, R7, UR22, R6.reuse ;  /* 0x0000001607077c23 */ /* 0x100fe20008000006 */
[----:B------:R-:W-:-:S04]  /*f6e0*/  PRMT R6, RZ, 0x7610, R6 ;  /* 0x00007610ff067816 */ /* 0x000fc80000000006 */
[----:B------:R-:W-:-:S05]  /*f6f0*/  F2FP.SATFINITE.E5M2.F32.PACK_AB_MERGE_C R7, RZ, R7, RZ ;  /* 0x00000007ff07723e */ /* 0x000fca00048060ff */
[----:B------:R0:W-:Y:S01]  /*f700*/  @!P2 STG.E.U8 desc[UR20][R24.64+0x1], R7 ;  /* 0x000001071800a986 */ /* 0x0001e2000c101114 */
[----:B------:R-:W-:Y:S05]  /*f710*/  @P3 BRA `(.L_x_48) ;  /* 0x0000000000043947 */ /* 0x000fea0003800000 */
[----:B------:R0:W5:Y:S02]  /*f720*/  LDG.E.U8 R6, desc[UR20][R30.64+0x8] ;  /* 0x000008141e067981 */ /* 0x000164000c1e1100 */
.L_x_48:
[----:B------:R-:W-:Y:S05]  /*f730*/  BSYNC B1 ;  /* 0x0000000000017941 */ /* 0x000fea0003800000 */
.L_x_47:
        /* <DEDUP_REMOVED lines=12> */
.L_x_50:
[----:B------:R-:W-:Y:S05]  /*f800*/  BSYNC B1 ;  /* 0x0000000000017941 */ /* 0x000fea0003800000 */
.L_x_49:
        /* <DEDUP_REMOVED lines=12> */
.L_x_52:
[----:B------:R-:W-:Y:S05]  /*f8d0*/  BSYNC B1 ;  /* 0x0000000000017941 */ /* 0x000fea0003800000 */
.L_x_51:
        /* <DEDUP_REMOVED lines=12> */
.L_x_54:
[----:B------:R-:W-:Y:S05]  /*f9a0*/  BSYNC B1 ;  /* 0x0000000000017941 */ /* 0x000fea0003800000 */
.L_x_53:
        /* <DEDUP_REMOVED lines=12> */
.L_x_56:
[----:B------:R-:W-:Y:S05]  /*fa70*/  BSYNC B1 ;  /* 0x0000000000017941 */ /* 0x000fea0003800000 */
.L_x_55:
        /* <DEDUP_REMOVED lines=12> */
.L_x_58:
[----:B------:R-:W-:Y:S05]  /*fb40*/  BSYNC B1 ;  /* 0x0000000000017941 */ /* 0x000fea0003800000 */
.L_x_57:
        /* <DEDUP_REMOVED lines=12> */
.L_x_60:
[----:B------:R-:W-:Y:S05]  /*fc10*/  BSYNC B1 ;  /* 0x0000000000017941 */ /* 0x000fea0003800000 */
.L_x_59:
        /* <DEDUP_REMOVED lines=12> */
.L_x_62:
[----:B------:R-:W-:Y:S05]  /*fce0*/  BSYNC B1 ;  /* 0x0000000000017941 */ /* 0x000fea0003800000 */
.L_x_61:
        /* <DEDUP_REMOVED lines=12> */
.L_x_64:
[----:B------:R-:W-:Y:S05]  /*fdb0*/  BSYNC B1 ;  /* 0x0000000000017941 */ /* 0x000fea0003800000 */
.L_x_63:
        /* <DEDUP_REMOVED lines=12> */
.L_x_66:
[----:B------:R-:W-:Y:S05]  /*fe80*/  BSYNC B1 ;  /* 0x0000000000017941 */ /* 0x000fea0003800000 */
.L_x_65:
        /* <DEDUP_REMOVED lines=12> */
.L_x_68:
[----:B------:R-:W-:Y:S05]  /*ff50*/  BSYNC B1 ;  /* 0x0000000000017941 */ /* 0x000fea0003800000 */
.L_x_67:
        /* <DEDUP_REMOVED lines=12> */
.L_x_70:
[----:B------:R-:W-:Y:S05]  /*10020*/  BSYNC B1 ;  /* 0x0000000000017941 */ /* 0x000fea0003800000 */
.L_x_69:
        /* <DEDUP_REMOVED lines=12> */
.L_x_72:
[----:B------:R-:W-:Y:S05]  /*100f0*/  BSYNC B1 ;  /* 0x0000000000017941 */ /* 0x000fea0003800000 */
.L_x_71:
        /* <DEDUP_REMOVED lines=12> */
.L_x_74:
[----:B------:R-:W-:Y:S05]  /*101c0*/  BSYNC B1 ;  /* 0x0000000000017941 */ /* 0x000fea0003800000 */
.L_x_73:
        /* <DEDUP_REMOVED lines=12> */
.L_x_76:
[----:B------:R-:W-:Y:S05]  /*10290*/  BSYNC B1 ;  /* 0x0000000000017941 */ /* 0x000fea0003800000 */
.L_x_75:
        /* <DEDUP_REMOVED lines=12> */
.L_x_78:
[----:B------:R-:W-:Y:S05]  /*10360*/  BSYNC B1 ;  /* 0x0000000000017941 */ /* 0x000fea0003800000 */
.L_x_77:
        /* <DEDUP_REMOVED lines=12> */
.L_x_80:
[----:B------:R-:W-:Y:S05]  /*10430*/  BSYNC B1 ;  /* 0x0000000000017941 */ /* 0x000fea0003800000 */
.L_x_79:
        /* <DEDUP_REMOVED lines=12> */
.L_x_82:
[----:B------:R-:W-:Y:S05]  /*10500*/  BSYNC B1 ;  /* 0x0000000000017941 */ /* 0x000fea0003800000 */
.L_x_81:
        /* <DEDUP_REMOVED lines=12> */
.L_x_84:
[----:B------:R-:W-:Y:S05]  /*105d0*/  BSYNC B1 ;  /* 0x0000000000017941 */ /* 0x000fea0003800000 */
.L_x_83:
        /* <DEDUP_REMOVED lines=12> */
.L_x_86:
[----:B------:R-:W-:Y:S05]  /*106a0*/  BSYNC B1 ;  /* 0x0000000000017941 */ /* 0x000fea0003800000 */
.L_x_85:
        /* <DEDUP_REMOVED lines=12> */
.L_x_88:
[----:B------:R-:W-:Y:S05]  /*10770*/  BSYNC B1 ;  /* 0x0000000000017941 */ /* 0x000fea0003800000 */
.L_x_87:
        /* <DEDUP_REMOVED lines=12> */
.L_x_90:
[----:B------:R-:W-:Y:S05]  /*10840*/  BSYNC B1 ;  /* 0x0000000000017941 */ /* 0x000fea0003800000 */
.L_x_89:
        /* <DEDUP_REMOVED lines=12> */
.L_x_92:
[----:B------:R-:W-:Y:S05]  /*10910*/  BSYNC B1 ;  /* 0x0000000000017941 */ /* 0x000fea0003800000 */
.L_x_91:
        /* <DEDUP_REMOVED lines=12> */
.L_x_94:
[----:B------:R-:W-:Y:S05]  /*109e0*/  BSYNC B1 ;  /* 0x0000000000017941 */ /* 0x000fea0003800000 */
.L_x_93:
        /* <DEDUP_REMOVED lines=12> */
.L_x_96:
[----:B------:R-:W-:Y:S05]  /*10ab0*/  BSYNC B1 ;  /* 0x0000000000017941 */ /* 0x000fea0003800000 */
.L_x_95:
        /* <DEDUP_REMOVED lines=12> */
.L_x_98:
[----:B------:R-:W-:Y:S05]  /*10b80*/  BSYNC B1 ;  /* 0x0000000000017941 */ /* 0x000fea0003800000 */
.L_x_97:
        /* <DEDUP_REMOVED lines=12> */
.L_x_100:
[----:B------:R-:W-:Y:S05]  /*10c50*/  BSYNC B1 ;  /* 0x0000000000017941 */ /* 0x000fea0003800000 */
.L_x_99:
        /* <DEDUP_REMOVED lines=12> */
.L_x_102:
[----:B------:R-:W-:Y:S05]  /*10d20*/  BSYNC B1 ;  /* 0x0000000000017941 */ /* 0x000fea0003800000 */
.L_x_101:
        /* <DEDUP_REMOVED lines=12> */
.L_x_104:
[----:B------:R-:W-:Y:S05]  /*10df0*/  BSYNC B1 ;  /* 0x0000000000017941 */ /* 0x000fea0003800000 */
.L_x_103:
        /* <DEDUP_REMOVED lines=12> */
.L_x_106:
[----:B------:R-:W-:Y:S05]  /*10ec0*/  BSYNC B1 ;  /* 0x0000000000017941 */ /* 0x000fea0003800000 */
.L_x_105:
        /* <DEDUP_REMOVED lines=12> */
.L_x_108:
[----:B------:R-:W-:Y:S05]  /*10f90*/  BSYNC B1 ;  /* 0x0000000000017941 */ /* 0x000fea0003800000 */
.L_x_107:
        /* <DEDUP_REMOVED lines=12> */
.L_x_110:
[----:B------:R-:W-:Y:S05]  /*11060*/  BSYNC B1 ;  /* 0x0000000000017941 */ /* 0x000fea0003800000 */
.L_x_109:
        /* <DEDUP_REMOVED lines=12> */
.L_x_112:
[----:B------:R-:W-:Y:S05]  /*11130*/  BSYNC B1 ;  /* 0x0000000000017941 */ /* 0x000fea0003800000 */
.L_x_111:
        /* <DEDUP_REMOVED lines=12> */
.L_x_114:
[----:B------:R-:W-:Y:S05]  /*11200*/  BSYNC B1 ;  /* 0x0000000000017941 */ /* 0x000fea0003800000 */
.L_x_113:
        /* <DEDUP_REMOVED lines=12> */
.L_x_116:
[----:B------:R-:W-:Y:S05]  /*112d0*/  BSYNC B1 ;  /* 0x0000000000017941 */ /* 0x000fea0003800000 */
.L_x_115:
        /* <DEDUP_REMOVED lines=12> */
.L_x_118:
[----:B------:R-:W-:Y:S05]  /*113a0*/  BSYNC B1 ;  /* 0x0000000000017941 */ /* 0x000fea0003800000 */
.L_x_117:
        /* <DEDUP_REMOVED lines=12> */
.L_x_120:
[----:B------:R-:W-:Y:S05]  /*11470*/  BSYNC B1 ;  /* 0x0000000000017941 */ /* 0x000fea0003800000 */
.L_x_119:
        /* <DEDUP_REMOVED lines=12> */
.L_x_122:
[----:B------:R-:W-:Y:S05]  /*11540*/  BSYNC B1 ;  /* 0x0000000000017941 */ /* 0x000fea0003800000 */
.L_x_121:
        /* <DEDUP_REMOVED lines=12> */
.L_x_124:
[----:B------:R-:W-:Y:S05]  /*11610*/  BSYNC B1 ;  /* 0x0000000000017941 */ /* 0x000fea0003800000 */
.L_x_123:
[----:B-----5:R-:W-:Y:S01]  /*11620*/  LOP3.LUT R6, R6, 0xff, RZ, 0xc0, !PT ;  /* 0x000000ff06067812 */ /* 0x020fe200078ec0ff */
[----:B------:R-:W-:Y:S01]  /*11630*/  BSSY B1, `(.L_x_125) ;  /* 0x000000b000017945 */ /* 0x000fe20003800000 */
[----:B------:R-:W-:Y:S02]  /*11640*/  ISETP.LT.OR P2, PT, R0, 0x52, !P1 ;  /* 0x000000520000780c */ /* 0x000fe40004f41670 */
[----:B------:R-:W-:-:S05]  /*11650*/  F2FP.F16.E5M2.UNPACK_B R6, R6 ;  /* 0x00000006ff06723e */ /* 0x000fca00020004ff */
[----:B------:R-:W-:-:S05]  /*11660*/  HADD2.F32 R6, -RZ, R6.H0_H0 ;  /* 0x20000006ff067230 */ /* 0x000fca0000004100 */
[----:B------:R-:W-:-:S04]  /*11670*/  FMUL R6, R6, UR23 ;  /* 0x0000001706067c20 */ /* 0x000fc80008400000 */
[----:B------:R-:W-:-:S05]  /*11680*/  FFMA R6, R174, UR22, R6 ;  /* 0x00000016ae067c23 */ /* 0x000fca0008000006 */
[----:B0-----:R-:W-:Y:S02]  /*11690*/  F2FP.SATFINITE.E5M2.F32.PACK_AB_MERGE_C R7, RZ, R6, RZ ;  /* 0x00000006ff07723e */ /* 0x001fe400048060ff */
[----:B------:R-:W-:-:S03]  /*116a0*/  PRMT R6, RZ, 0x7610, R6 ;  /* 0x00007610ff067816 */ /* 0x000fc60000000006 */
[----:B------:R0:W-:Y:S01]  /*116b0*/  @!P3 STG.E.U8 desc[UR20][R24.64+0x50], R7 ;  /* 0x000050071800b986 */ /* 0x0001e2000c101114 */
[----:B------:R-:W-:Y:S05]  /*116c0*/  @P2 BRA `(.L_x_126) ;  /* 0x0000000000042947 */ /* 0x000fea0003800000 */
[----:B------:R0:W5:Y:S02]  /*116d0*/  LDG.E.U8 R6, desc[UR20][R4.64+0x51] ;  /* 0x0000511404067981 */ /* 0x000164000c1e1100 */
.L_x_126:
[----:B------:R-:W-:Y:S05]  /*116e0*/  BSYNC B1 ;  /* 0x0000000000017941 */ /* 0x000fea0003800000 */
.L_x_125:
        /* <DEDUP_REMOVED lines=12> */
.L_x_128:
[----:B------:R-:W-:Y:S05]  /*117b0*/  BSYNC B1 ;  /* 0x0000000000017941 */ /* 0x000fea0003800000 */
.L_x_127:
        /* <DEDUP_REMOVED lines=12> */
.L_x_130:
[----:B------:R-:W-:Y:S05]  /*11880*/  BSYNC B1 ;  /* 0x0000000000017941 */ /* 0x000fea0003800000 */
.L_x_129:
        /* <DEDUP_REMOVED lines=12> */
.L_x_132:
[----:B------:R-:W-:Y:S05]  /*11950*/  BSYNC B1 ;  /* 0x0000000000017941 */ /* 0x000fea0003800000 */
.L_x_131:
[----:B-----5:R-:W-:Y:S01]  /*11960*/  LOP3.LUT R6, R6, 0xff, RZ, 0xc0, !PT ;  /* 0x000000ff06067812 */ /* 0x020fe200078ec0ff */
[----:B------:R-:W-:Y:S01]  /*11970*/  BSSY B1, `(.L_x_133) ;  /* 0x000000b000017945 */ /* 0x000fe20003800000 */
[----:B------:R-:W-:Y:S02]  /*11980*/  ISETP.LT.OR P2, PT, R0, 0x5a, !P1 ;  /* 0x0000005a0000780c */ /* 0x000fe40004f41670 */
[----:B------:R-:W-:-:S05]  /*11990*/  F2FP.F16.E5M2.UNPACK_B R6, R6 ;  /* 0x00000006ff06723e */ /* 0x000fca00020004ff */
[----:B------:R-:W-:-:S05]  /*119a0*/  HADD2.F32 R6, -RZ, R6.H0_H0 ;  /* 0x20000006ff067230 */ /* 0x000fca0000004100 */
[----:B0-----:R-:W-:Y:S01]  /*119b0*/  FMUL R7, R6, UR23 ;  /* 0x0000001706077c20 */ /* 0x001fe20008400000 */
[----:B------:R-:W-:-:S03]  /*119c0*/  PRMT R6, RZ, 0x7610, R6 ;  /* 0x00007610ff067816 */ /* 0x000fc60000000006 */
[----:B------:R-:W-:-:S05]  /*119d0*/  FFMA R7, R178, UR22, R7 ;  /* 0x00000016b2077c23 */ /* 0x000fca0008000007 */
[----:B------:R-:W-:-:S05]  /*119e0*/  F2FP.SATFINITE.E5M2.F32.PACK_AB_MERGE_C R7, RZ, R7, RZ ;  /* 0x00000007ff07723e */ /* 0x000fca00048060ff */
[----:B------:R0:W-:Y:S01]  /*119f0*/  @!P3 STG.E.U8 desc[UR20][R24.64+0x58], R7 ;  /* 0x000058071800b986 */ /* 0x0001e2000c101114 */
[----:B------:R-:W-:Y:S05]  /*11a00*/  @P2 BRA `(.L_x_134) ;  /* 0x0000000000042947 */ /* 0x000fea0003800000 */
[----:B------:R0:W5:Y:S02]  /*11a10*/  LDG.E.U8 R6, desc[UR20][R4.64+0x59] ;  /* 0x0000591404067981 */ /* 0x000164000c1e1100 */
.L_x_134:
[----:B------:R-:W-:Y:S05]  /*11a20*/  BSYNC B1 ;  /* 0x0000000000017941 */ /* 0x000fea0003800000 */
.L_x_133:
        /* <DEDUP_REMOVED lines=12> */
.L_x_136:
[----:B------:R-:W-:Y:S05]  /*11af0*/  BSYNC B1 ;  /* 0x0000000000017941 */ /* 0x000fea0003800000 */
.L_x_135:
        /* <DEDUP_REMOVED lines=12> */
.L_x_138:
[----:B------:R-:W-:Y:S05]  /*11bc0*/  BSYNC B1 ;  /* 0x0000000000017941 */ /* 0x000fea0003800000 */
.L_x_137:
        /* <DEDUP_REMOVED lines=12> */
.L_x_140:
[----:B------:R-:W-:Y:S05]  /*11c90*/  BSYNC B1 ;  /* 0x0000000000017941 */ /* 0x000fea0003800000 */
.L_x_139:
        /* <DEDUP_REMOVED lines=12> */
.L_x_142:
[----:B------:R-:W-:Y:S05]  /*11d60*/  BSYNC B1 ;  /* 0x0000000000017941 */ /* 0x000fea0003800000 */
.L_x_141:
        /* <DEDUP_REMOVED lines=12> */
.L_x_144:
[----:B------:R-:W-:Y:S05]  /*11e30*/  BSYNC B1 ;  /* 0x0000000000017941 */ /* 0x000fea0003800000 */
.L_x_143:
        /* <DEDUP_REMOVED lines=12> */
.L_x_146:
[----:B------:R-:W-:Y:S05]  /*11f00*/  BSYNC B1 ;  /* 0x0000000000017941 */ /* 0x000fea0003800000 */
.L_x_145:
        /* <DEDUP_REMOVED lines=12> */
.L_x_148:
[----:B------:R-:W-:Y:S05]  /*11fd0*/  BSYNC B1 ;  /* 0x0000000000017941 */ /* 0x000fea0003800000 */
.L_x_147:
        /* <DEDUP_REMOVED lines=12> */
.L_x_150:
[----:B------:R-:W-:Y:S05]  /*120a0*/  BSYNC B1 ;  /* 0x0000000000017941 */ /* 0x000fea0003800000 */
.L_x_149:
        /* <DEDUP_REMOVED lines=12> */
.L_x_152:
[----:B------:R-:W-:Y:S05]  /*12170*/  BSYNC B1 ;  /* 0x0000000000017941 */ /* 0x000fea0003800000 */
.L_x_151:
        /* <DEDUP_REMOVED lines=12> */
.L_x_154:
[----:B------:R-:W-:Y:S05]  /*12240*/  BSYNC B1 ;  /* 0x0000000000017941 */ /* 0x000fea0003800000 */
.L_x_153:
        /* <DEDUP_REMOVED lines=12> */
.L_x_156:
[----:B------:R-:W-:Y:S05]  /*12310*/  BSYNC B1 ;  /* 0x0000000000017941 */ /* 0x000fea0003800000 */
.L_x_155:
        /* <DEDUP_REMOVED lines=12> */
.L_x_158:
[----:B------:R-:W-:Y:S05]  /*123e0*/  BSYNC B1 ;  /* 0x0000000000017941 */ /* 0x000fea0003800000 */
.L_x_157:
        /* <DEDUP_REMOVED lines=12> */
.L_x_160:
[----:B------:R-:W-:Y:S05]  /*124b0*/  BSYNC B1 ;  /* 0x0000000000017941 */ /* 0x000fea0003800000 */
.L_x_159:
        /* <DEDUP_REMOVED lines=12> */
.L_x_162:
[----:B------:R-:W-:Y:S05]  /*12580*/  BSYNC B1 ;  /* 0x0000000000017941 */ /* 0x000fea0003800000 */
.L_x_161:
        /* <DEDUP_REMOVED lines=12> */
.L_x_164:
[----:B------:R-:W-:Y:S05]  /*12650*/  BSYNC B1 ;  /* 0x0000000000017941 */ /* 0x000fea0003800000 */
.L_x_163:
        /* <DEDUP_REMOVED lines=12> */
.L_x_166:
[----:B------:R-:W-:Y:S05]  /*12720*/  BSYNC B1 ;  /* 0x0000000000017941 */ /* 0x000fea0003800000 */
.L_x_165:
        /* <DEDUP_REMOVED lines=12> */
.L_x_168:
[----:B------:R-:W-:Y:S05]  /*127f0*/  BSYNC B1 ;  /* 0x0000000000017941 */ /* 0x000fea0003800000 */
.L_x_167:
        /* <DEDUP_REMOVED lines=12> */
.L_x_170:
[----:B------:R-:W-:Y:S05]  /*128c0*/  BSYNC B1 ;  /* 0x0000000000017941 */ /* 0x000fea0003800000 */
.L_x_169:
        /* <DEDUP_REMOVED lines=12> */
.L_x_172:
[----:B------:R-:W-:Y:S05]  /*12990*/  BSYNC B1 ;  /* 0x0000000000017941 */ /* 0x000fea0003800000 */
.L_x_171:
        /* <DEDUP_REMOVED lines=12> */
.L_x_174:
[----:B------:R-:W-:Y:S05]  /*12a60*/  BSYNC B1 ;  /* 0x0000000000017941 */ /* 0x000fea0003800000 */
.L_x_173:
        /* <DEDUP_REMOVED lines=12> */
.L_x_176:
[----:B------:R-:W-:Y:S05]  /*12b30*/  BSYNC B1 ;  /* 0x0000000000017941 */ /* 0x000fea0003800000 */
.L_x_175:
        /* <DEDUP_REMOVED lines=12> */
.L_x_178:
[----:B------:R-:W-:Y:S05]  /*12c00*/  BSYNC B1 ;  /* 0x0000000000017941 */ /* 0x000fea0003800000 */
.L_x_177:
        /* <DEDUP_REMOVED lines=12> */
.L_x_180:
[----:B------:R-:W-:Y:S05]  /*12cd0*/  BSYNC B1 ;  /* 0x0000000000017941 */ /* 0x000fea0003800000 */
.L_x_179:
        /* <DEDUP_REMOVED lines=12> */
.L_x_182:
[----:B------:R-:W-:Y:S05]  /*12da0*/  BSYNC B1 ;  /* 0x0000000000017941 */ /* 0x000fea0003800000 */
.L_x_181:
        /* <DEDUP_REMOVED lines=12> */
.L_x_184:
[----:B------:R-:W-:Y:S05]  /*12e70*/  BSYNC B1 ;  /* 0x0000000000017941 */ /* 0x000fea0003800000 */
.L_x_183:
        /* <DEDUP_REMOVED lines=12> */
.L_x_186:
[----:B------:R-:W-:Y:S05]  /*12f40*/  BSYNC B1 ;  /* 0x0000000000017941 */ /* 0x000fea0003800000 */
.L_x_185:
        /* <DEDUP_REMOVED lines=12> */
.L_x_188:
[----:B------:R-:W-:Y:S05]  /*13010*/  BSYNC B1 ;  /* 0x0000000000017941 */ /* 0x000fea0003800000 */
.L_x_187:
        /* <DEDUP_REMOVED lines=12> */
.L_x_190:
[----:B------:R-:W-:Y:S05]  /*130e0*/  BSYNC B1 ;  /* 0x0000000000017941 */ /* 0x000fea0003800000 */
.L_x_189:
        /* <DEDUP_REMOVED lines=12> */
.L_x_192:
[----:B------:R-:W-:Y:S05]  /*131b0*/  BSYNC B1 ;  /* 0x0000000000017941 */ /* 0x000fea0003800000 */
.L_x_191:
        /* <DEDUP_REMOVED lines=12> */
.L_x_194:
[----:B------:R-:W-:Y:S05]  /*13280*/  BSYNC B1 ;  /* 0x0000000000017941 */ /* 0x000fea0003800000 */
.L_x_193:
        /* <DEDUP_REMOVED lines=12> */
.L_x_196:
[----:B------:R-:W-:Y:S05]  /*13350*/  BSYNC B1 ;  /* 0x0000000000017941 */ /* 0x000fea0003800000 */
.L_x_195:
        /* <DEDUP_REMOVED lines=12> */
.L_x_198:
[----:B------:R-:W-:Y:S05]  /*13420*/  BSYNC B1 ;  /* 0x0000000000017941 */ /* 0x000fea0003800000 */
.L_x_197:
        /* <DEDUP_REMOVED lines=12> */
.L_x_200:
[----:B------:R-:W-:Y:S05]  /*134f0*/  BSYNC B1 ;  /* 0x0000000000017941 */ /* 0x000fea0003800000 */
.L_x_199:
        /* <DEDUP_REMOVED lines=12> */
.L_x_202:
[----:B------:R-:W-:Y:S05]  /*135c0*/  BSYNC B1 ;  /* 0x0000000000017941 */ /* 0x000fea0003800000 */
.L_x_201:
        /* <DEDUP_REMOVED lines=12> */
.L_x_204:
[----:B------:R-:W-:Y:S05]  /*13690*/  BSYNC B1 ;  /* 0x0000000000017941 */ /* 0x000fea0003800000 */
.L_x_203:
        /* <DEDUP_REMOVED lines=12> */
.L_x_206:
[----:B------:R-:W-:Y:S05]  /*13760*/  BSYNC B1 ;  /* 0x0000000000017941 */ /* 0x000fea0003800000 */
.L_x_205:
        /* <DEDUP_REMOVED lines=12> */
.L_x_208:
[----:B------:R-:W-:Y:S05]  /*13830*/  BSYNC B1 ;  /* 0x0000000000017941 */ /* 0x000fea0003800000 */
.L_x_207:
        /* <DEDUP_REMOVED lines=12> */
.L_x_210:
[----:B------:R-:W-:Y:S05]  /*13900*/  BSYNC B1 ;  /* 0x0000000000017941 */ /* 0x000fea0003800000 */
.L_x_209:
        /* <DEDUP_REMOVED lines=12> */
.L_x_212:
[----:B------:R-:W-:Y:S05]  /*139d0*/  BSYNC B1 ;  /* 0x0000000000017941 */ /* 0x000fea0003800000 */
.L_x_211:
        /* <DEDUP_REMOVED lines=12> */
.L_x_214:
[----:B------:R-:W-:Y:S05]  /*13aa0*/  BSYNC B1 ;  /* 0x0000000000017941 */ /* 0x000fea0003800000 */
.L_x_213:
        /* <DEDUP_REMOVED lines=12> */
.L_x_216:
[----:B------:R-:W-:Y:S05]  /*13b70*/  BSYNC B1 ;  /* 0x0000000000017941 */ /* 0x000fea0003800000 */
.L_x_215:
        /* <DEDUP_REMOVED lines=12> */
.L_x_218:
[----:B------:R-:W-:Y:S05]  /*13c40*/  BSYNC B1 ;  /* 0x0000000000017941 */ /* 0x000fea0003800000 */
.L_x_217:
        /* <DEDUP_REMOVED lines=12> */
.L_x_220:
[----:B------:R-:W-:Y:S05]  /*13d10*/  BSYNC B1 ;  /* 0x0000000000017941 */ /* 0x000fea0003800000 */
.L_x_219:
        /* <DEDUP_REMOVED lines=12> */
.L_x_222:
[----:B------:R-:W-:Y:S05]  /*13de0*/  BSYNC B1 ;  /* 0x0000000000017941 */ /* 0x000fea0003800000 */
.L_x_221:
        /* <DEDUP_REMOVED lines=12> */
.L_x_224:
[----:B------:R-:W-:Y:S05]  /*13eb0*/  BSYNC B1 ;  /* 0x0000000000017941 */ /* 0x000fea0003800000 */
.L_x_223:
        /* <DEDUP_REMOVED lines=12> */
.L_x_226:
[----:B------:R-:W-:Y:S05]  /*13f80*/  BSYNC B1 ;  /* 0x0000000000017941 */ /* 0x000fea0003800000 */
.L_x_225:
        /* <DEDUP_REMOVED lines=12> */
.L_x_228:
[----:B------:R-:W-:Y:S05]  /*14050*/  BSYNC B1 ;  /* 0x0000000000017941 */ /* 0x000fea0003800000 */
.L_x_227:
        /* <DEDUP_REMOVED lines=12> */
.L_x_230:
[----:B------:R-:W-:Y:S05]  /*14120*/  BSYNC B1 ;  /* 0x0000000000017941 */ /* 0x000fea0003800000 */
.L_x_229:
        /* <DEDUP_REMOVED lines=12> */
.L_x_232:
[----:B------:R-:W-:Y:S05]  /*141f0*/  BSYNC B1 ;  /* 0x0000000000017941 */ /* 0x000fea0003800000 */
.L_x_231:
        /* <DEDUP_REMOVED lines=12> */
.L_x_234:
[----:B------:R-:W-:Y:S05]  /*142c0*/  BSYNC B1 ;  /* 0x0000000000017941 */ /* 0x000fea0003800000 */
.L_x_233:
        /* <DEDUP_REMOVED lines=12> */
.L_x_236:
[----:B------:R-:W-:Y:S05]  /*14390*/  BSYNC B1 ;  /* 0x0000000000017941 */ /* 0x000fea0003800000 */
.L_x_235:
        /* <DEDUP_REMOVED lines=12> */
.L_x_238:
[----:B------:R-:W-:Y:S05]  /*14460*/  BSYNC B1 ;  /* 0x0000000000017941 */ /* 0x000fea0003800000 */
.L_x_237:
        /* <DEDUP_REMOVED lines=12> */
.L_x_240:
[----:B------:R-:W-:Y:S05]  /*14530*/  BSYNC B1 ;  /* 0x0000000000017941 */ /* 0x000fea0003800000 */
.L_x_239:
        /* <DEDUP_REMOVED lines=12> */
.L_x_242:
[----:B------:R-:W-:Y:S05]  /*14600*/  BSYNC B1 ;  /* 0x0000000000017941 */ /* 0x000fea0003800000 */
.L_x_241:
        /* <DEDUP_REMOVED lines=12> */
.L_x_244:
[----:B------:R-:W-:Y:S05]  /*146d0*/  BSYNC B1 ;  /* 0x0000000000017941 */ /* 0x000fea0003800000 */
.L_x_243:
        /* <DEDUP_REMOVED lines=12> */
.L_x_246:
[----:B------:R-:W-:Y:S05]  /*147a0*/  BSYNC B1 ;  /* 0x0000000000017941 */ /* 0x000fea0003800000 */
.L_x_245:
        /* <DEDUP_REMOVED lines=12> */
.L_x_248:
[----:B------:R-:W-:Y:S05]  /*14870*/  BSYNC B1 ;  /* 0x0000000000017941 */ /* 0x000fea0003800000 */
.L_x_247:
        /* <DEDUP_REMOVED lines=12> */
.L_x_250:
[----:B------:R-:W-:Y:S05]  /*14940*/  BSYNC B1 ;  /* 0x0000000000017941 */ /* 0x000fea0003800000 */
.L_x_249:
        /* <DEDUP_REMOVED lines=12> */
.L_x_252:
[----:B------:R-:W-:Y:S05]  /*14a10*/  BSYNC B1 ;  /* 0x0000000000017941 */ /* 0x000fea0003800000 */
.L_x_251:
[----:B0-----:R-:W2:Y:S01]  /*14a20*/  LDL.LU R7, [R1+0x200] ;  /* 0x0002000001077983 */ /* 0x001ea20000300800 */
[----:B-----5:R-:W-:Y:S01]  /*14a30*/  LOP3.LUT R6, R6, 0xff, RZ, 0xc0, !PT ;  /* 0x000000ff06067812 */ /* 0x020fe200078ec0ff */
[----:B------:R-:W-:Y:S01]  /*14a40*/  BSSY B1, `(.L_x_253) ;  /* 0x000000b000017945 */ /* 0x000fe20003800000 */
[----:B------:R-:W-:Y:S02]  /*14a50*/  ISETP.LT.OR P2, PT, R0, 0xd2, !P1 ;  /* 0x000000d20000780c */ /* 0x000fe40004f41670 */
[----:B------:R-:W-:-:S05]  /*14a60*/  F2FP.F16.E5M2.UNPACK_B R6, R6 ;  /* 0x00000006ff06723e */ /* 0x000fca00020004ff */
[----:B------:R-:W-:-:S05]  /*14a70*/  HADD2.F32 R6, -RZ, R6.H0_H0 ;  /* 0x20000006ff067230 */ /* 0x000fca0000004100 */
[----:B------:R-:W-:-:S04]  /*14a80*/  FMUL R6, R6, UR23 ;  /* 0x0000001706067c20 */ /* 0x000fc80008400000 */
[----:B--2---:R-:W-:-:S05]  /*14a90*/  FFMA R6, R7, UR22, R6 ;  /* 0x0000001607067c23 */ /* 0x004fca0008000006 */
[----:B------:R-:W-:Y:S02]  /*14aa0*/  F2FP.SATFINITE.E5M2.F32.PACK_AB_MERGE_C R7, RZ, R6, RZ ;  /* 0x00000006ff07723e */ /* 0x000fe400048060ff */
[----:B------:R-:W-:-:S03]  /*14ab0*/  PRMT R6, RZ, 0x7610, R6 ;  /* 0x00007610ff067816 */ /* 0x000fc60000000006 */
[----:B------:R0:W-:Y:S01]  /*14ac0*/  @!P3 STG.E.U8 desc[UR20][R24.64+0xd0], R7 ;  /* 0x0000d0071800b986 */ /* 0x0001e2000c101114 */
[----:B------:R-:W-:Y:S05]  /*14ad0*/  @P2 BRA `(.L_x_254) ;  /* 0x0000000000042947 */ /* 0x000fea0003800000 */
[----:B------:R2:W5:Y:S02]  /*14ae0*/  LDG.E.U8 R6, desc[UR20][R4.64+0xd1] ;  /* 0x0000d11404067981 */ /* 0x000564000c1e1100 */
.L_x_254:
[----:B------:R-:W-:Y:S05]  /*14af0*/  BSYNC B1 ;  /* 0x0000000000017941 */ /* 0x000fea0003800000 */
.L_x_253:
[----:B0-----:R-:W3:Y:S01]  /*14b00*/  LDL.LU R7, [R1+0x204] ;  /* 0x0002040001077983 */ /* 0x001ee20000300800 */
[----:B-----5:R-:W-:Y:S01]  /*14b10*/  LOP3.LUT R6, R6, 0xff, RZ, 0xc0, !PT ;  /* 0x000000ff06067812 */ /* 0x020fe200078ec0ff */
[----:B------:R-:W-:Y:S01]  /*14b20*/  BSSY B1, `(.L_x_255) ;  /* 0x000000b000017945 */ /* 0x000fe20003800000 */
[----:B------:R-:W-:Y:S02]  /*14b30*/  ISETP.LT.OR P3, PT, R0, 0xd9, !P0 ;  /* 0x000000d90000780c */ /* 0x000fe40004761670 */
[----:B------:R-:W-:-:S05]  /*14b40*/  F2FP.F16.E5M2.UNPACK_B R6, R6 ;  /* 0x00000006ff06723e */ /* 0x000fca00020004ff */
[----:B------:R-:W-:-:S05]  /*14b50*/  HADD2.F32 R6, -RZ, R6.H0_H0 ;  /* 0x20000006ff067230 */ /* 0x000fca0000004100 */
[----:B------:R-:W-:-:S04]  /*14b60*/  FMUL R6, R6, UR23 ;  /* 0x0000001706067c20 */ /* 0x000fc80008400000 */
[----:B---3--:R-:W-:-:S05]  /*14b70*/  FFMA R6, R7, UR22, R6 ;  /* 0x0000001607067c23 */ /* 0x008fca0008000006 */
[----:B------:R-:W-:Y:S02]  /*14b80*/  F2FP.SATFINITE.E5M2.F32.PACK_AB_MERGE_C R7, RZ, R6, RZ ;  /* 0x00000006ff07723e */ /* 0x000fe400048060ff */
[----:B------:R-:W-:-:S03]  /*14b90*/  PRMT R6, RZ, 0x7610, R6 ;  /* 0x00007610ff067816 */ /* 0x000fc60000000006 */
[----:B------:R0:W-:Y:S01]  /*14ba0*/  @!P2 STG.E.U8 desc[UR20][R24.64+0xd1], R7 ;  /* 0x0000d1071800a986 */ /* 0x0001e2000c101114 */
[----:B------:R-:W-:Y:S05]  /*14bb0*/  @P3 BRA `(.L_x_256) ;  /* 0x0000000000043947 */ /* 0x000fea0003800000 */
[----:B------:R3:W5:Y:S02]  /*14bc0*/  LDG.E.U8 R6, desc[UR20][R30.64+0xd8] ;  /* 0x0000d8141e067981 */ /* 0x000764000c1e1100 */
.L_x_256:
[----:B------:R-:W-:Y:S05]  /*14bd0*/  BSYNC B1 ;  /* 0x0000000000017941 */ /* 0x000fea0003800000 */
.L_x_255:
        /* <DEDUP_REMOVED lines=13> */
.L_x_258:
[----:B------:R-:W-:Y:S05]  /*14cb0*/  BSYNC B1 ;  /* 0x0000000000017941 */ /* 0x000fea0003800000 */
.L_x_257:
        /* <DEDUP_REMOVED lines=13> */
.L_x_260:
[----:B------:R-:W-:Y:S05]  /*14d90*/  BSYNC B1 ;  /* 0x0000000000017941 */ /* 0x000fea0003800000 */
.L_x_259:
        /* <DEDUP_REMOVED lines=13> */
.L_x_262:
[----:B------:R-:W-:Y:S05]  /*14e70*/  BSYNC B1 ;  /* 0x0000000000017941 */ /* 0x000fea0003800000 */
.L_x_261:
        /* <DEDUP_REMOVED lines=13> */
.L_x_264:
[----:B------:R-:W-:Y:S05]  /*14f50*/  BSYNC B1 ;  /* 0x0000000000017941 */ /* 0x000fea0003800000 */
.L_x_263:
        /* <DEDUP_REMOVED lines=13> */
.L_x_266:
[----:B------:R-:W-:Y:S05]  /*15030*/  BSYNC B1 ;  /* 0x0000000000017941 */ /* 0x000fea0003800000 */
.L_x_265:
        /* <DEDUP_REMOVED lines=13> */
.L_x_268:
[----:B------:R-:W-:Y:S05]  /*15110*/  BSYNC B1 ;  /* 0x0000000000017941 */ /* 0x000fea0003800000 */
.L_x_267:
        /* <DEDUP_REMOVED lines=13> */
.L_x_270:
[----:B------:R-:W-:Y:S05]  /*151f0*/  BSYNC B1 ;  /* 0x0000000000017941 */ /* 0x000fea0003800000 */
.L_x_269:
        /* <DEDUP_REMOVED lines=13> */
.L_x_272:
[----:B------:R-:W-:Y:S05]  /*152d0*/  BSYNC B1 ;  /* 0x0000000000017941 */ /* 0x000fea0003800000 */
.L_x_271:
        /* <DEDUP_REMOVED lines=13> */
.L_x_274:
[----:B------:R-:W-:Y:S05]  /*153b0*/  BSYNC B1 ;  /* 0x0000000000017941 */ /* 0x000fea0003800000 */
.L_x_273:
        /* <DEDUP_REMOVED lines=13> */
.L_x_276:
[----:B------:R-:W-:Y:S05]  /*15490*/  BSYNC B1 ;  /* 0x0000000000017941 */ /* 0x000fea0003800000 */
.L_x_275:
        /* <DEDUP_REMOVED lines=13> */
.L_x_278:
[----:B------:R-:W-:Y:S05]  /*15570*/  BSYNC B1 ;  /* 0x0000000000017941 */ /* 0x000fea0003800000 */
.L_x_277:
        /* <DEDUP_REMOVED lines=13> */
.L_x_280:
[----:B------:R-:W-:Y:S05]  /*15650*/  BSYNC B1 ;  /* 0x0000000000017941 */ /* 0x000fea0003800000 */
.L_x_279:
        /* <DEDUP_REMOVED lines=13> */
.L_x_282:
[----:B------:R-:W-:Y:S05]  /*15730*/  BSYNC B1 ;  /* 0x0000000000017941 */ /* 0x000fea0003800000 */
.L_x_281:
        /* <DEDUP_REMOVED lines=13> */
.L_x_284:
[----:B------:R-:W-:Y:S05]  /*15810*/  BSYNC B1 ;  /* 0x0000000000017941 */ /* 0x000fea0003800000 */
.L_x_283:
        /* <DEDUP_REMOVED lines=13> */
.L_x_286:
[----:B------:R-:W-:Y:S05]  /*158f0*/  BSYNC B1 ;  /* 0x0000000000017941 */ /* 0x000fea0003800000 */
.L_x_285:
        /* <DEDUP_REMOVED lines=13> */
.L_x_288:
[----:B------:R-:W-:Y:S05]  /*159d0*/  BSYNC B1 ;  /* 0x0000000000017941 */ /* 0x000fea0003800000 */
.L_x_287:
        /* <DEDUP_REMOVED lines=13> */
.L_x_290:
[----:B------:R-:W-:Y:S05]  /*15ab0*/  BSYNC B1 ;  /* 0x0000000000017941 */ /* 0x000fea0003800000 */
.L_x_289:
        /* <DEDUP_REMOVED lines=13> */
.L_x_292:
[----:B------:R-:W-:Y:S05]  /*15b90*/  BSYNC B1 ;  /* 0x0000000000017941 */ /* 0x000fea0003800000 */
.L_x_291:
[----:B0-----:R-:W2:Y:S01]  /*15ba0*/  LDL.LU R3, [R1+0x250] ;  /* 0x0002500001037983 */ /* 0x001ea20000300800 */
[----:B-----5:R-:W-:Y:S01]  /*15bb0*/  LOP3.LUT R6, R6, 0xff, RZ, 0xc0, !PT ;  /* 0x000000ff06067812 */ /* 0x020fe200078ec0ff */
[----:B------:R-:W-:Y:S01]  /*15bc0*/  BSSY B1, `(.L_x_293) ;  /* 0x000000b000017945 */ /* 0x000fe20003800000 */
[----:B------:R-:W-:Y:S02]  /*15bd0*/  ISETP.LT.OR P1, PT, R0, 0xfa, !P1 ;  /* 0x000000fa0000780c */ /* 0x000fe40004f21670 */
[----:B------:R-:W-:Y:S02]  /*15be0*/  F2FP.F16.E5M2.UNPACK_B R6, R6 ;  /* 0x00000006ff06723e */ /* 0x000fe400020004ff */
[----:B------:R-:W-:-:S03]  /*15bf0*/  PRMT R2, RZ, 0x7610, R2 ;  /* 0x00007610ff027816 */ /* 0x000fc60000000002 */
[----:B------:R-:W-:-:S05]  /*15c00*/  HADD2.F32 R6, -RZ, R6.H0_H0 ;  /* 0x20000006ff067230 */ /* 0x000fca0000004100 */
[----:B------:R-:W-:-:S04]  /*15c10*/  FMUL R6, R6, UR23 ;  /* 0x0000001706067c20 */ /* 0x000fc80008400000 */
[----:B--2---:R-:W-:-:S05]  /*15c20*/  FFMA R6, R3, UR22, R6 ;  /* 0x0000001603067c23 */ /* 0x004fca0008000006 */
[----:B------:R-:W-:-:S05]  /*15c30*/  F2FP.SATFINITE.E5M2.F32.PACK_AB_MERGE_C R3, RZ, R6, RZ ;  /* 0x00000006ff03723e */ /* 0x000fca00048060ff */
[----:B------:R0:W-:Y:S01]  /*15c40*/  @!P2 STG.E.U8 desc[UR20][R24.64+0xf8], R3 ;  /* 0x0000f8031800a986 */ /* 0x0001e2000c101114 */
[----:B------:R-:W-:Y:S05]  /*15c50*/  @P1 BRA `(.L_x_294) ;  /* 0x0000000000041947 */ /* 0x000fea0003800000 */
[----:B------:R2:W5:Y:S02]  /*15c60*/  LDG.E.U8 R2, desc[UR20][R4.64+0xf9] ;  /* 0x0000f91404027981 */ /* 0x000564000c1e1100 */
.L_x_294:
[----:B------:R-:W-:Y:S05]  /*15c70*/  BSYNC B1 ;  /* 0x0000000000017941 */ /* 0x000fea0003800000 */
.L_x_293:
[----:B------:R-:W2:Y:S01]  /*15c80*/  LDL.LU R7, [R1+0x254] ;  /* 0x0002540001077983 */ /* 0x000ea20000300800 */
[----:B-----5:R-:W-:Y:S01]  /*15c90*/  LOP3.LUT R2, R2, 0xff, RZ, 0xc0, !PT ;  /* 0x000000ff02027812 */ /* 0x020fe200078ec0ff */
[----:B------:R-:W-:Y:S01]  /*15ca0*/  BSSY B1, `(.L_x_295) ;  /* 0x0000013000017945 */ /* 0x000fe20003800000 */
[----:B--234-:R-:W-:Y:S02]  /*15cb0*/  IADD3 R5, P0, R33, 0x80, RZ ;  /* 0x0000008021057810 */ /* 0x01cfe40007f1e0ff */
[----:B------:R-:W-:-:S03]  /*15cc0*/  F2FP.F16.E5M2.UNPACK_B R2, R2 ;  /* 0x00000002ff02723e */ /* 0x000fc600020004ff */
[----:B0-----:R-:W-:Y:S01]  /*15cd0*/  IMAD.X R3, RZ, RZ, R35, P0 ;  /* 0x000000ffff037224 */ /* 0x001fe200000e0623 */
[----:B------:R-:W-:Y:S01]  /*15ce0*/  ISETP.GE.AND P0, PT, R32, 0x81, PT ;  /* 0x000000812000780c */ /* 0x000fe20003f06270 */
[----:B------:R-:W-:Y:S02]  /*15cf0*/  HADD2.F32 R2, -RZ, R2.H0_H0 ;  /* 0x20000002ff027230 */ /* 0x000fe40000004100 */
[----:B------:R-:W-:Y:S01]  /*15d00*/  IMAD R6, R3, UR6, RZ ;  /* 0x0000000603067c24 */ /* 0x000fe2000f8e02ff */
[----:B------:R-:W-:Y:S02]  /*15d10*/  ISETP.LT.OR P3, PT, R0, 0x1, !P0 ;  /* 0x000000010000780c */ /* 0x000fe40004761670 */
[----:B------:R-:W-:Y:S01]  /*15d20*/  FMUL R4, R2, UR23 ;  /* 0x0000001702047c20 */ /* 0x000fe20008400000 */
[----:B------:R-:W-:-:S04]  /*15d30*/  IMAD.WIDE.U32 R2, R5, UR6, R36 ;  /* 0x0000000605027c25 */ /* 0x000fc8000f8e0024 */
[----:B------:R-:W-:Y:S01]  /*15d40*/  IMAD R5, R5, UR7, R6 ;  /* 0x0000000705057c24 */ /* 0x000fe2000f8e0206 */
[----:B------:R-:W-:-:S04]  /*15d50*/  IADD3 R2, P2, R2, UR10, RZ ;  /* 0x0000000a02027c10 */ /* 0x000fc8000ff5e0ff */
[----:B------:R-:W-:Y:S01]  /*15d60*/  IADD3.X R3, R3, UR11, R5, P2, !PT ;  /* 0x0000000b03037c10 */ /* 0x000fe200097fe405 */
[----:B------:R-:W-:-:S05]  /*15d70*/  FFMA R4, R7, UR22, R4 ;  /* 0x0000001607047c23 */ /* 0x000fca0008000004 */
[----:B------:R-:W-:Y:S02]  /*15d80*/  F2FP.SATFINITE.E5M2.F32.PACK_AB_MERGE_C R7, RZ, R4, RZ ;  /* 0x00000004ff07723e */ /* 0x000fe400048060ff */
[----:B------:R-:W-:-:S03]  /*15d90*/  PRMT R4, RZ, 0x7610, R4 ;  /* 0x00007610ff047816 */ /* 0x000fc60000000004 */
[----:B------:R0:W-:Y:S01]  /*15da0*/  @!P1 STG.E.U8 desc[UR20][R24.64+0xf9], R7 ;  /* 0x0000f90718009986 */ /* 0x0001e2000c101114 */
[----:B------:R-:W-:Y:S05]  /*15db0*/  @P3 BRA `(.L_x_296) ;  /* 0x0000000000043947 */ /* 0x000fea0003800000 */
[----:B------:R2:W5:Y:S02]  /*15dc0*/  LDG.E.U8 R4, desc[UR20][R2.64] ;  /* 0x0000001402047981 */ /* 0x000564000c1e1100 */
.L_x_296:
[----:B------:R-:W-:Y:S05]  /*15dd0*/  BSYNC B1 ;  /* 0x0000000000017941 */ /* 0x000fea0003800000 */
.L_x_295:
[----:B------:R-:W3:Y:S01]  /*15de0*/  LDL.LU R5, [R1+0x258] ;  /* 0x0002580001057983 */ /* 0x000ee20000300800 */
        /* <DEDUP_REMOVED lines=12> */
.L_x_298:
[----:B------:R-:W-:Y:S05]  /*15eb0*/  BSYNC B1 ;  /* 0x0000000000017941 */ /* 0x000fea0003800000 */
.L_x_297:
[----:B---3--:R-:W3:Y:S01]  /*15ec0*/  LDL.LU R5, [R1+0x25c] ;  /* 0x00025c0001057983 */ /* 0x008ee20000300800 */
[----:B-----5:R-:W-:Y:S01]  /*15ed0*/  LOP3.LUT R4, R4, 0xff, RZ, 0xc0, !PT ;  /* 0x000000ff04047812 */ /* 0x020fe200078ec0ff */
[----:B------:R-:W-:Y:S01]  /*15ee0*/  BSSY B1, `(.L_x_299) ;  /* 0x0000013000017945 */ /* 0x000fe20003800000 */
[----:B------:R-:W-:Y:S02]  /*15ef0*/  IADD3 R33, P1, R33, 0x88, RZ ;  /* 0x0000008821217810 */ /* 0x000fe40007f3e0ff */
[----:B------:R-:W-:Y:S02]  /*15f00*/  F2FP.F16.E5M2.UNPACK_B R4, R4 ;  /* 0x00000004ff04723e */ /* 0x000fe400020004ff */
[----:B------:R-:W-:Y:S01]  /*15f10*/  PRMT R6, RZ, 0x7610, R6 ;  /* 0x00007610ff067816 */ /* 0x000fe20000000006 */
[----:B------:R-:W-:Y:S01]  /*15f20*/  IMAD.X R34, RZ, RZ, R35, P1 ;  /* 0x000000ffff227224 */ /* 0x000fe200008e0623 */
[----:B------:R-:W-:Y:S01]  /*15f30*/  ISETP.GE.AND P1, PT, R32, 0x89, PT ;  /* 0x000000892000780c */ /* 0x000fe20003f26270 */
[----:B------:R-:W-:-:S02]  /*15f40*/  HADD2.F32 R4, -RZ, R4.H0_H0 ;  /* 0x20000004ff047230 */ /* 0x000fc40000004100 */
[----:B------:R-:W-:Y:S01]  /*15f50*/  IMAD R34, R34, UR6, RZ ;  /* 0x0000000622227c24 */ /* 0x000fe2000f8e02ff */
[----:B------:R-:W-:Y:S01]  /*15f60*/  ISETP.LT.OR P5, PT, R0, 0x1, !P1 ;  /* 0x000000010000780c */ /* 0x000fe20004fa1670 */
[----:B------:R-:W-:-:S04]  /*15f70*/  IMAD.WIDE.U32 R36, R33, UR6, R36 ;  /* 0x0000000621247c25 */ /* 0x000fc8000f8e0024 */
[----:B------:R-:W-:Y:S01]  /*15f80*/  FMUL R4, R4, UR23 ;  /* 0x0000001704047c20 */ /* 0x000fe20008400000 */
[----:B------:R-:W-:-:S03]  /*15f90*/  IMAD R33, R33, UR7, R34 ;  /* 0x0000000721217c24 */ /* 0x000fc6000f8e0222 */
[----:B---3--:R-:W-:Y:S01]  /*15fa0*/  FFMA R5, R5, UR22, R4 ;  /* 0x0000001605057c23 */ /* 0x008fe20008000004 */
[----:B------:R-:W-:-:S04]  /*15fb0*/  IADD3 R4, P3, R36, UR10, RZ ;  /* 0x0000000a24047c10 */ /* 0x000fc8000ff7e0ff */
[----:B0-----:R-:W-:Y:S02]  /*15fc0*/  F2FP.SATFINITE.E5M2.F32.PACK_AB_MERGE_C R7, RZ, R5, RZ ;  /* 0x00000005ff07723e */ /* 0x001fe400048060ff */
[----:B------:R-:W-:-:S03]  /*15fd0*/  IADD3.X R5, R37, UR11, R33, P3, !PT ;  /* 0x0000000b25057c10 */ /* 0x000fc60009ffe421 */
[----:B------:R0:W-:Y:S01]  /*15fe0*/  @!P2 STG.E.U8 desc[UR20][R28.64+0x1], R7 ;  /* 0x000001071c00a986 */ /* 0x0001e2000c101114 */
[----:B------:R-:W-:Y:S05]  /*15ff0*/  @P5 BRA `(.L_x_300) ;  /* 0x0000000000045947 */ /* 0x000fea0003800000 */
[----:B------:R3:W5:Y:S02]  /*16000*/  LDG.E.U8 R6, desc[UR20][R4.64] ;  /* 0x0000001404067981 */ /* 0x000764000c1e1100 */
.L_x_300:
[----:B------:R-:W-:Y:S05]  /*16010*/  BSYNC B1 ;  /* 0x0000000000017941 */ /* 0x000fea0003800000 */
.L_x_299:
        /* <DEDUP_REMOVED lines=13> */
.L_x_302:
[----:B------:R-:W-:Y:S05]  /*160f0*/  BSYNC B1 ;  /* 0x0000000000017941 */ /* 0x000fea0003800000 */
.L_x_301:
        /* <DEDUP_REMOVED lines=13> */
.L_x_304:
[----:B------:R-:W-:Y:S05]  /*161d0*/  BSYNC B1 ;  /* 0x0000000000017941 */ /* 0x000fea0003800000 */
.L_x_303:
        /* <DEDUP_REMOVED lines=13> */
.L_x_306:
[----:B------:R-:W-:Y:S05]  /*162b0*/  BSYNC B1 ;  /* 0x0000000000017941 */ /* 0x000fea0003800000 */
.L_x_305:
        /* <DEDUP_REMOVED lines=13> */
.L_x_308:
[----:B------:R-:W-:Y:S05]  /*16390*/  BSYNC B1 ;  /* 0x0000000000017941 */ /* 0x000fea0003800000 */
.L_x_307:
        /* <DEDUP_REMOVED lines=13> */
.L_x_310:
[----:B------:R-:W-:Y:S05]  /*16470*/  BSYNC B1 ;  /* 0x0000000000017941 */ /* 0x000fea0003800000 */
.L_x_309:
        /* <DEDUP_REMOVED lines=13> */
.L_x_312:
[----:B------:R-:W-:Y:S05]  /*16550*/  BSYNC B1 ;  /* 0x0000000000017941 */ /* 0x000fea0003800000 */
.L_x_311:
        /* <DEDUP_REMOVED lines=13> */
.L_x_314:
[----:B------:R-:W-:Y:S05]  /*16630*/  BSYNC B1 ;  /* 0x0000000000017941 */ /* 0x000fea0003800000 */
.L_x_313:
        /* <DEDUP_REMOVED lines=13> */
.L_x_316:
[----:B------:R-:W-:Y:S05]  /*16710*/  BSYNC B1 ;  /* 0x0000000000017941 */ /* 0x000fea0003800000 */
.L_x_315:
        /* <DEDUP_REMOVED lines=13> */
.L_x_318:
[----:B------:R-:W-:Y:S05]  /*167f0*/  BSYNC B1 ;  /* 0x0000000000017941 */ /* 0x000fea0003800000 */
.L_x_317:
        /* <DEDUP_REMOVED lines=13> */
.L_x_320:
[----:B------:R-:W-:Y:S05]  /*168d0*/  BSYNC B1 ;  /* 0x0000000000017941 */ /* 0x000fea0003800000 */
.L_x_319:
        /* <DEDUP_REMOVED lines=13> */
.L_x_322:
[----:B------:R-:W-:Y:S05]  /*169b0*/  BSYNC B1 ;  /* 0x0000000000017941 */ /* 0x000fea0003800000 */
.L_x_321:
        /* <DEDUP_REMOVED lines=13> */
.L_x_324:
[----:B------:R-:W-:Y:S05]  /*16a90*/  BSYNC B1 ;  /* 0x0000000000017941 */ /* 0x000fea0003800000 */
.L_x_323:
        /* <DEDUP_REMOVED lines=13> */
.L_x_326:
[----:B------:R-:W-:Y:S05]  /*16b70*/  BSYNC B1 ;  /* 0x0000000000017941 */ /* 0x000fea0003800000 */
.L_x_325:
        /* <DEDUP_REMOVED lines=13> */
.L_x_328:
[----:B------:R-:W-:Y:S05]  /*16c50*/  BSYNC B1 ;  /* 0x0000000000017941 */ /* 0x000fea0003800000 */
.L_x_327:
        /* <DEDUP_REMOVED lines=13> */
.L_x_330:
[----:B------:R-:W-:Y:S05]  /*16d30*/  BSYNC B1 ;  /* 0x0000000000017941 */ /* 0x000fea0003800000 */
.L_x_329:
        /* <DEDUP_REMOVED lines=13> */
.L_x_332:
[----:B------:R-:W-:Y:S05]  /*16e10*/  BSYNC B1 ;  /* 0x0000000000017941 */ /* 0x000fea0003800000 */
.L_x_331:
        /* <DEDUP_REMOVED lines=13> */
.L_x_334:
[----:B------:R-:W-:Y:S05]  /*16ef0*/  BSYNC B1 ;  /* 0x0000000000017941 */ /* 0x000fea0003800000 */
.L_x_333:
        /* <DEDUP_REMOVED lines=13> */
.L_x_336:
[----:B------:R-:W-:Y:S05]  /*16fd0*/  BSYNC B1 ;  /* 0x0000000000017941 */ /* 0x000fea0003800000 */
.L_x_335:
        /* <DEDUP_REMOVED lines=13> */
.L_x_338:
[----:B------:R-:W-:Y:S05]  /*170b0*/  BSYNC B1 ;  /* 0x0000000000017941 */ /* 0x000fea0003800000 */
.L_x_337:
        /* <DEDUP_REMOVED lines=13> */
.L_x_340:
[----:B------:R-:W-:Y:S05]  /*17190*/  BSYNC B1 ;  /* 0x0000000000017941 */ /* 0x000fea0003800000 */
.L_x_339:
        /* <DEDUP_REMOVED lines=13> */
.L_x_342:
[----:B------:R-:W-:Y:S05]  /*17270*/  BSYNC B1 ;  /* 0x0000000000017941 */ /* 0x000fea0003800000 */
.L_x_341:
        /* <DEDUP_REMOVED lines=13> */
.L_x_344:
[----:B------:R-:W-:Y:S05]  /*17350*/  BSYNC B1 ;  /* 0x0000000000017941 */ /* 0x000fea0003800000 */
.L_x_343:
        /* <DEDUP_REMOVED lines=13> */
.L_x_346:
[----:B------:R-:W-:Y:S05]  /*17430*/  BSYNC B1 ;  /* 0x0000000000017941 */ /* 0x000fea0003800000 */
.L_x_345:
        /* <DEDUP_REMOVED lines=13> */
.L_x_348:
[----:B------:R-:W-:Y:S05]  /*17510*/  BSYNC B1 ;  /* 0x0000000000017941 */ /* 0x000fea0003800000 */
.L_x_347:
        /* <DEDUP_REMOVED lines=13> */
.L_x_350:
[----:B------:R-:W-:Y:S05]  /*175f0*/  BSYNC B1 ;  /* 0x0000000000017941 */ /* 0x000fea0003800000 */
.L_x_349:
        /* <DEDUP_REMOVED lines=13> */
.L_x_352:
[----:B------:R-:W-:Y:S05]  /*176d0*/  BSYNC B1 ;  /* 0x0000000000017941 */ /* 0x000fea0003800000 */
.L_x_351:
        /* <DEDUP_REMOVED lines=13> */
.L_x_354:
[----:B------:R-:W-:Y:S05]  /*177b0*/  BSYNC B1 ;  /* 0x0000000000017941 */ /* 0x000fea0003800000 */
.L_x_353:
        /* <DEDUP_REMOVED lines=13> */
.L_x_356:
[----:B------:R-:W-:Y:S05]  /*17890*/  BSYNC B1 ;  /* 0x0000000000017941 */ /* 0x000fea0003800000 */
.L_x_355:
        /* <DEDUP_REMOVED lines=13> */
.L_x_358:
[----:B------:R-:W-:Y:S05]  /*17970*/  BSYNC B1 ;  /* 0x0000000000017941 */ /* 0x000fea0003800000 */
.L_x_357:
        /* <DEDUP_REMOVED lines=13> */
.L_x_360:
[----:B------:R-:W-:Y:S05]  /*17a50*/  BSYNC B1 ;  /* 0x0000000000017941 */ /* 0x000fea0003800000 */
.L_x_359:
        /* <DEDUP_REMOVED lines=13> */
.L_x_362:
[----:B------:R-:W-:Y:S05]  /*17b30*/  BSYNC B1 ;  /* 0x0000000000017941 */ /* 0x000fea0003800000 */
.L_x_361:
        /* <DEDUP_REMOVED lines=13> */
.L_x_364:
[----:B------:R-:W-:Y:S05]  /*17c10*/  BSYNC B1 ;  /* 0x0000000000017941 */ /* 0x000fea0003800000 */
.L_x_363:
        /* <DEDUP_REMOVED lines=13> */
.L_x_366:
[----:B------:R-:W-:Y:S05]  /*17cf0*/  BSYNC B1 ;  /* 0x0000000000017941 */ /* 0x000fea0003800000 */
.L_x_365:
        /* <DEDUP_REMOVED lines=13> */
.L_x_368:
[----:B------:R-:W-:Y:S05]  /*17dd0*/  BSYNC B1 ;  /* 0x0000000000017941 */ /* 0x000fea0003800000 */
.L_x_367:
        /* <DEDUP_REMOVED lines=13> */
.L_x_370:
[----:B------:R-:W-:Y:S05]  /*17eb0*/  BSYNC B1 ;  /* 0x0000000000017941 */ /* 0x000fea0003800000 */
.L_x_369:
        /* <DEDUP_REMOVED lines=13> */
.L_x_372:
[----:B------:R-:W-:Y:S05]  /*17f90*/  BSYNC B1 ;  /* 0x0000000000017941 */ /* 0x000fea0003800000 */
.L_x_371:
        /* <DEDUP_REMOVED lines=13> */
.L_x_374:
[----:B------:R-:W-:Y:S05]  /*18070*/  BSYNC B1 ;  /* 0x0000000000017941 */ /* 0x000fea0003800000 */
.L_x_373:
        /* <DEDUP_REMOVED lines=13> */
.L_x_376:
[----:B------:R-:W-:Y:S05]  /*18150*/  BSYNC B1 ;  /* 0x0000000000017941 */ /* 0x000fea0003800000 */
.L_x_375:
        /* <DEDUP_REMOVED lines=13> */
.L_x_378:
[----:B------:R-:W-:Y:S05]  /*18230*/  BSYNC B1 ;  /* 0x0000000000017941 */ /* 0x000fea0003800000 */
.L_x_377:
        /* <DEDUP_REMOVED lines=13> */
.L_x_380:
[----:B------:R-:W-:Y:S05]  /*18310*/  BSYNC B1 ;  /* 0x0000000000017941 */ /* 0x000fea0003800000 */
.L_x_379:
        /* <DEDUP_REMOVED lines=13> */
.L_x_382:
[----:B------:R-:W-:Y:S05]  /*183f0*/  BSYNC B1 ;  /* 0x0000000000017941 */ /* 0x000fea0003800000 */
.L_x_381:
        /* <DEDUP_REMOVED lines=13> */
.L_x_384:
[----:B------:R-:W-:Y:S05]  /*184d0*/  BSYNC B1 ;  /* 0x0000000000017941 */ /* 0x000fea0003800000 */
.L_x_383:
        /* <DEDUP_REMOVED lines=13> */
.L_x_386:
[----:B------:R-:W-:Y:S05]  /*185b0*/  BSYNC B1 ;  /* 0x0000000000017941 */ /* 0x000fea0003800000 */
.L_x_385:
        /* <DEDUP_REMOVED lines=13> */
.L_x_388:
[----:B------:R-:W-:Y:S05]  /*18690*/  BSYNC B1 ;  /* 0x0000000000017941 */ /* 0x000fea0003800000 */
.L_x_387:
        /* <DEDUP_REMOVED lines=13> */
.L_x_390:
[----:B------:R-:W-:Y:S05]  /*18770*/  BSYNC B1 ;  /* 0x0000000000017941 */ /* 0x000fea0003800000 */
.L_x_389:
        /* <DEDUP_REMOVED lines=13> */
.L_x_392:
[----:B------:R-:W-:Y:S05]  /*18850*/  BSYNC B1 ;  /* 0x0000000000017941 */ /* 0x000fea0003800000 */
.L_x_391:
        /* <DEDUP_REMOVED lines=13> */
.L_x_394:
[----:B------:R-:W-:Y:S05]  /*18930*/  BSYNC B1 ;  /* 0x0000000000017941 */ /* 0x000fea0003800000 */
.L_x_393:
        /* <DEDUP_REMOVED lines=13> */
.L_x_396:
[----:B------:R-:W-:Y:S05]  /*18a10*/  BSYNC B1 ;  /* 0x0000000000017941 */ /* 0x000fea0003800000 */
.L_x_395:
        /* <DEDUP_REMOVED lines=13> */
.L_x_398:
[----:B------:R-:W-:Y:S05]  /*18af0*/  BSYNC B1 ;  /* 0x0000000000017941 */ /* 0x000fea0003800000 */
.L_x_397:
        /* <DEDUP_REMOVED lines=13> */
.L_x_400:
[----:B------:R-:W-:Y:S05]  /*18bd0*/  BSYNC B1 ;  /* 0x0000000000017941 */ /* 0x000fea0003800000 */
.L_x_399:
        /* <DEDUP_REMOVED lines=13> */
.L_x_402:
[----:B------:R-:W-:Y:S05]  /*18cb0*/  BSYNC B1 ;  /* 0x0000000000017941 */ /* 0x000fea0003800000 */
.L_x_401:
        /* <DEDUP_REMOVED lines=13> */
.L_x_404:
[----:B------:R-:W-:Y:S05]  /*18d90*/  BSYNC B1 ;  /* 0x0000000000017941 */ /* 0x000fea0003800000 */
.L_x_403:
        /* <DEDUP_REMOVED lines=13> */
.L_x_406:
[----:B------:R-:W-:Y:S05]  /*18e70*/  BSYNC B1 ;  /* 0x0000000000017941 */ /* 0x000fea0003800000 */
.L_x_405:
        /* <DEDUP_REMOVED lines=13> */
.L_x_408:
[----:B------:R-:W-:Y:S05]  /*18f50*/  BSYNC B1 ;  /* 0x0000000000017941 */ /* 0x000fea0003800000 */
.L_x_407:
        /* <DEDUP_REMOVED lines=13> */
.L_x_410:
[----:B------:R-:W-:Y:S05]  /*19030*/  BSYNC B1 ;  /* 0x0000000000017941 */ /* 0x000fea0003800000 */
.L_x_409:
        /* <DEDUP_REMOVED lines=13> */
.L_x_412:
[----:B------:R-:W-:Y:S05]  /*19110*/  BSYNC B1 ;  /* 0x0000000000017941 */ /* 0x000fea0003800000 */
.L_x_411:
        /* <DEDUP_REMOVED lines=13> */
.L_x_414:
[----:B------:R-:W-:Y:S05]  /*191f0*/  BSYNC B1 ;  /* 0x0000000000017941 */ /* 0x000fea0003800000 */
.L_x_413:
        /* <DEDUP_REMOVED lines=13> */
.L_x_416:
[----:B------:R-:W-:Y:S05]  /*192d0*/  BSYNC B1 ;  /* 0x0000000000017941 */ /* 0x000fea0003800000 */
.L_x_415:
        /* <DEDUP_REMOVED lines=13> */
.L_x_418:
[----:B------:R-:W-:Y:S05]  /*193b0*/  BSYNC B1 ;  /* 0x0000000000017941 */ /* 0x000fea0003800000 */
.L_x_417:
        /* <DEDUP_REMOVED lines=13> */
.L_x_420:
[----:B------:R-:W-:Y:S05]  /*19490*/  BSYNC B1 ;  /* 0x0000000000017941 */ /* 0x000fea0003800000 */
.L_x_419:
        /* <DEDUP_REMOVED lines=13> */
.L_x_422:
[----:B------:R-:W-:Y:S05]  /*19570*/  BSYNC B1 ;  /* 0x0000000000017941 */ /* 0x000fea0003800000 */
.L_x_421:
        /* <DEDUP_REMOVED lines=13> */
.L_x_424:
[----:B------:R-:W-:Y:S05]  /*19650*/  BSYNC B1 ;  /* 0x0000000000017941 */ /* 0x000fea0003800000 */
.L_x_423:
        /* <DEDUP_REMOVED lines=13> */
.L_x_426:
[----:B------:R-:W-:Y:S05]  /*19730*/  BSYNC B1 ;  /* 0x0000000000017941 */ /* 0x000fea0003800000 */
.L_x_425:
        /* <DEDUP_REMOVED lines=13> */
.L_x_428:
[----:B------:R-:W-:Y:S05]  /*19810*/  BSYNC B1 ;  /* 0x0000000000017941 */ /* 0x000fea0003800000 */
.L_x_427:
        /* <DEDUP_REMOVED lines=13> */
.L_x_430:
[----:B------:R-:W-:Y:S05]  /*198f0*/  BSYNC B1 ;  /* 0x0000000000017941 */ /* 0x000fea0003800000 */
.L_x_429:
        /* <DEDUP_REMOVED lines=13> */
.L_x_432:
[----:B------:R-:W-:Y:S05]  /*199d0*/  BSYNC B1 ;  /* 0x0000000000017941 */ /* 0x000fea0003800000 */
.L_x_431:
        /* <DEDUP_REMOVED lines=13> */
.L_x_434:
[----:B------:R-:W-:Y:S05]  /*19ab0*/  BSYNC B1 ;  /* 0x0000000000017941 */ /* 0x000fea0003800000 */
.L_x_433:
        /* <DEDUP_REMOVED lines=13> */
.L_x_436:
[----:B------:R-:W-:Y:S05]  /*19b90*/  BSYNC B1 ;  /* 0x0000000000017941 */ /* 0x000fea0003800000 */
.L_x_435:
        /* <DEDUP_REMOVED lines=13> */
.L_x_438:
[----:B------:R-:W-:Y:S05]  /*19c70*/  BSYNC B1 ;  /* 0x0000000000017941 */ /* 0x000fea0003800000 */
.L_x_437:
        /* <DEDUP_REMOVED lines=13> */
.L_x_440:
[----:B------:R-:W-:Y:S05]  /*19d50*/  BSYNC B1 ;  /* 0x0000000000017941 */ /* 0x000fea0003800000 */
.L_x_439:
        /* <DEDUP_REMOVED lines=13> */
.L_x_442:
[----:B------:R-:W-:Y:S05]  /*19e30*/  BSYNC B1 ;  /* 0x0000000000017941 */ /* 0x000fea0003800000 */
.L_x_441:
        /* <DEDUP_REMOVED lines=13> */
.L_x_444:
[----:B------:R-:W-:Y:S05]  /*19f10*/  BSYNC B1 ;  /* 0x0000000000017941 */ /* 0x000fea0003800000 */
.L_x_443:
        /* <DEDUP_REMOVED lines=13> */
.L_x_446:
[----:B------:R-:W-:Y:S05]  /*19ff0*/  BSYNC B1 ;  /* 0x0000000000017941 */ /* 0x000fea0003800000 */
.L_x_445:
        /* <DEDUP_REMOVED lines=13> */
.L_x_448:
[----:B------:R-:W-:Y:S05]  /*1a0d0*/  BSYNC B1 ;  /* 0x0000000000017941 */ /* 0x000fea0003800000 */
.L_x_447:
        /* <DEDUP_REMOVED lines=13> */
.L_x_450:
[----:B------:R-:W-:Y:S05]  /*1a1b0*/  BSYNC B1 ;  /* 0x0000000000017941 */ /* 0x000fea0003800000 */
.L_x_449:
        /* <DEDUP_REMOVED lines=13> */
.L_x_452:
[----:B------:R-:W-:Y:S05]  /*1a290*/  BSYNC B1 ;  /* 0x0000000000017941 */ /* 0x000fea0003800000 */
.L_x_451:
        /* <DEDUP_REMOVED lines=13> */
.L_x_454:
[----:B------:R-:W-:Y:S05]  /*1a370*/  BSYNC B1 ;  /* 0x0000000000017941 */ /* 0x000fea0003800000 */
.L_x_453:
        /* <DEDUP_REMOVED lines=13> */
.L_x_456:
[----:B------:R-:W-:Y:S05]  /*1a450*/  BSYNC B1 ;  /* 0x0000000000017941 */ /* 0x000fea0003800000 */
.L_x_455:
        /* <DEDUP_REMOVED lines=13> */
.L_x_458:
[----:B------:R-:W-:Y:S05]  /*1a530*/  BSYNC B1 ;  /* 0x0000000000017941 */ /* 0x000fea0003800000 */
.L_x_457:
        /* <DEDUP_REMOVED lines=13> */
.L_x_460:
[----:B------:R-:W-:Y:S05]  /*1a610*/  BSYNC B1 ;  /* 0x0000000000017941 */ /* 0x000fea0003800000 */
.L_x_459:
        /* <DEDUP_REMOVED lines=13> */
.L_x_462:
[----:B------:R-:W-:Y:S05]  /*1a6f0*/  BSYNC B1 ;  /* 0x0000000000017941 */ /* 0x000fea0003800000 */
.L_x_461:
        /* <DEDUP_REMOVED lines=13> */
.L_x_464:
[----:B------:R-:W-:Y:S05]  /*1a7d0*/  BSYNC B1 ;  /* 0x0000000000017941 */ /* 0x000fea0003800000 */
.L_x_463:
        /* <DEDUP_REMOVED lines=13> */
.L_x_466:
[----:B------:R-:W-:Y:S05]  /*1a8b0*/  BSYNC B1 ;  /* 0x0000000000017941 */ /* 0x000fea0003800000 */
.L_x_465:
        /* <DEDUP_REMOVED lines=13> */
.L_x_468:
[----:B------:R-:W-:Y:S05]  /*1a990*/  BSYNC B1 ;  /* 0x0000000000017941 */ /* 0x000fea0003800000 */
.L_x_467:
        /* <DEDUP_REMOVED lines=13> */
.L_x_470:
[----:B------:R-:W-:Y:S05]  /*1aa70*/  BSYNC B1 ;  /* 0x0000000000017941 */ /* 0x000fea0003800000 */
.L_x_469:
        /* <DEDUP_REMOVED lines=13> */
.L_x_472:
[----:B------:R-:W-:Y:S05]  /*1ab50*/  BSYNC B1 ;  /* 0x0000000000017941 */ /* 0x000fea0003800000 */
.L_x_471:
        /* <DEDUP_REMOVED lines=13> */
.L_x_474:
[----:B------:R-:W-:Y:S05]  /*1ac30*/  BSYNC B1 ;  /* 0x0000000000017941 */ /* 0x000fea0003800000 */
.L_x_473:
        /* <DEDUP_REMOVED lines=13> */
.L_x_476:
[----:B------:R-:W-:Y:S05]  /*1ad10*/  BSYNC B1 ;  /* 0x0000000000017941 */ /* 0x000fea0003800000 */
.L_x_475:
        /* <DEDUP_REMOVED lines=13> */
.L_x_478:
[----:B------:R-:W-:Y:S05]  /*1adf0*/  BSYNC B1 ;  /* 0x0000000000017941 */ /* 0x000fea0003800000 */
.L_x_477:
        /* <DEDUP_REMOVED lines=13> */
.L_x_480:
[----:B------:R-:W-:Y:S05]  /*1aed0*/  BSYNC B1 ;  /* 0x0000000000017941 */ /* 0x000fea0003800000 */
.L_x_479:
        /* <DEDUP_REMOVED lines=13> */
.L_x_482:
[----:B------:R-:W-:Y:S05]  /*1afb0*/  BSYNC B1 ;  /* 0x0000000000017941 */ /* 0x000fea0003800000 */
.L_x_481:
        /* <DEDUP_REMOVED lines=13> */
.L_x_484:
[----:B------:R-:W-:Y:S05]  /*1b090*/  BSYNC B1 ;  /* 0x0000000000017941 */ /* 0x000fea0003800000 */
.L_x_483:
        /* <DEDUP_REMOVED lines=13> */
.L_x_486:
[----:B------:R-:W-:Y:S05]  /*1b170*/  BSYNC B1 ;  /* 0x0000000000017941 */ /* 0x000fea0003800000 */
.L_x_485:
        /* <DEDUP_REMOVED lines=13> */
.L_x_488:
[----:B------:R-:W-:Y:S05]  /*1b250*/  BSYNC B1 ;  /* 0x0000000000017941 */ /* 0x000fea0003800000 */
.L_x_487:
        /* <DEDUP_REMOVED lines=13> */
.L_x_490:
[----:B------:R-:W-:Y:S05]  /*1b330*/  BSYNC B1 ;  /* 0x0000000000017941 */ /* 0x000fea0003800000 */
.L_x_489:
        /* <DEDUP_REMOVED lines=13> */
.L_x_492:
[----:B------:R-:W-:Y:S05]  /*1b410*/  BSYNC B1 ;  /* 0x0000000000017941 */ /* 0x000fea0003800000 */
.L_x_491:
        /* <DEDUP_REMOVED lines=13> */
.L_x_494:
[----:B------:R-:W-:Y:S05]  /*1b4f0*/  BSYNC B1 ;  /* 0x0000000000017941 */ /* 0x000fea0003800000 */
.L_x_493:
        /* <DEDUP_REMOVED lines=13> */
.L_x_496:
[----:B------:R-:W-:Y:S05]  /*1b5d0*/  BSYNC B1 ;  /* 0x0000000000017941 */ /* 0x000fea0003800000 */
.L_x_495:
        /* <DEDUP_REMOVED lines=13> */
.L_x_498:
[----:B------:R-:W-:Y:S05]  /*1b6b0*/  BSYNC B1 ;  /* 0x0000000000017941 */ /* 0x000fea0003800000 */
.L_x_497:
        /* <DEDUP_REMOVED lines=13> */
.L_x_500:
[----:B------:R-:W-:Y:S05]  /*1b790*/  BSYNC B1 ;  /* 0x0000000000017941 */ /* 0x000fea0003800000 */
.L_x_499:
        /* <DEDUP_REMOVED lines=13> */
.L_x_502:
[----:B------:R-:W-:Y:S05]  /*1b870*/  BSYNC B1 ;  /* 0x0000000000017941 */ /* 0x000fea0003800000 */
.L_x_501:
        /* <DEDUP_REMOVED lines=13> */
.L_x_504:
[----:B------:R-:W-:Y:S05]  /*1b950*/  BSYNC B1 ;  /* 0x0000000000017941 */ /* 0x000fea0003800000 */
.L_x_503:
        /* <DEDUP_REMOVED lines=13> */
.L_x_506:
[----:B------:R-:W-:Y:S05]  /*1ba30*/  BSYNC B1 ;  /* 0x0000000000017941 */ /* 0x000fea0003800000 */
.L_x_505:
        /* <DEDUP_REMOVED lines=13> */
.L_x_508:
[----:B------:R-:W-:Y:S05]  /*1bb10*/  BSYNC B1 ;  /* 0x0000000000017941 */ /* 0x000fea0003800000 */
.L_x_507:
        /* <DEDUP_REMOVED lines=13> */
.L_x_510:
[----:B------:R-:W-:Y:S05]  /*1bbf0*/  BSYNC B1 ;  /* 0x0000000000017941 */ /* 0x000fea0003800000 */
.L_x_509:
        /* <DEDUP_REMOVED lines=13> */
.L_x_512:
[----:B------:R-:W-:Y:S05]  /*1bcd0*/  BSYNC B1 ;  /* 0x0000000000017941 */ /* 0x000fea0003800000 */
.L_x_511:
        /* <DEDUP_REMOVED lines=13> */
.L_x_514:
[----:B------:R-:W-:Y:S05]  /*1bdb0*/  BSYNC B1 ;  /* 0x0000000000017941 */ /* 0x000fea0003800000 */
.L_x_513:
        /* <DEDUP_REMOVED lines=13> */
.L_x_516:
[----:B------:R-:W-:Y:S05]  /*1be90*/  BSYNC B1 ;  /* 0x0000000000017941 */ /* 0x000fea0003800000 */
.L_x_515:
        /* <DEDUP_REMOVED lines=13> */
.L_x_518:
[----:B------:R-:W-:Y:S05]  /*1bf70*/  BSYNC B1 ;  /* 0x0000000000017941 */ /* 0x000fea0003800000 */
.L_x_517:
        /* <DEDUP_REMOVED lines=13> */
.L_x_520:
[----:B------:R-:W-:Y:S05]  /*1c050*/  BSYNC B1 ;  /* 0x0000000000017941 */ /* 0x000fea0003800000 */
.L_x_519:
        /* <DEDUP_REMOVED lines=13> */
.L_x_522:
[----:B------:R-:W-:Y:S05]  /*1c130*/  BSYNC B1 ;  /* 0x0000000000017941 */ /* 0x000fea0003800000 */
.L_x_521:
        /* <DEDUP_REMOVED lines=13> */
.L_x_524:
[----:B------:R-:W-:Y:S05]  /*1c210*/  BSYNC B1 ;  /* 0x0000000000017941 */ /* 0x000fea0003800000 */
.L_x_523:
        /* <DEDUP_REMOVED lines=13> */
.L_x_526:
[----:B------:R-:W-:Y:S05]  /*1c2f0*/  BSYNC B1 ;  /* 0x0000000000017941 */ /* 0x000fea0003800000 */
.L_x_525:
        /* <DEDUP_REMOVED lines=13> */
.L_x_528:
[----:B------:R-:W-:Y:S05]  /*1c3d0*/  BSYNC B1 ;  /* 0x0000000000017941 */ /* 0x000fea0003800000 */
.L_x_527:
        /* <DEDUP_REMOVED lines=13> */
.L_x_530:
[----:B------:R-:W-:Y:S05]  /*1c4b0*/  BSYNC B1 ;  /* 0x0000000000017941 */ /* 0x000fea0003800000 */
.L_x_529:
        /* <DEDUP_REMOVED lines=13> */
.L_x_532:
[----:B------:R-:W-:Y:S05]  /*1c590*/  BSYNC B1 ;  /* 0x0000000000017941 */ /* 0x000fea0003800000 */
.L_x_531:
        /* <DEDUP_REMOVED lines=13> */
.L_x_534:
[----:B------:R-:W-:Y:S05]  /*1c670*/  BSYNC B1 ;  /* 0x0000000000017941 */ /* 0x000fea0003800000 */
.L_x_533:
        /* <DEDUP_REMOVED lines=13> */
.L_x_536:
[----:B------:R-:W-:Y:S05]  /*1c750*/  BSYNC B1 ;  /* 0x0000000000017941 */ /* 0x000fea0003800000 */
.L_x_535:
        /* <DEDUP_REMOVED lines=13> */
.L_x_538:
[----:B------:R-:W-:Y:S05]  /*1c830*/  BSYNC B1 ;  /* 0x0000000000017941 */ /* 0x000fea0003800000 */
.L_x_537:
        /* <DEDUP_REMOVED lines=13> */
.L_x_540:
[----:B------:R-:W-:Y:S05]  /*1c910*/  BSYNC B1 ;  /* 0x0000000000017941 */ /* 0x000fea0003800000 */
.L_x_539:
        /* <DEDUP_REMOVED lines=13> */
.L_x_542:
[----:B------:R-:W-:Y:S05]  /*1c9f0*/  BSYNC B1 ;  /* 0x0000000000017941 */ /* 0x000fea0003800000 */
.L_x_541:
        /* <DEDUP_REMOVED lines=13> */
.L_x_544:
[----:B------:R-:W-:Y:S05]  /*1cad0*/  BSYNC B1 ;  /* 0x0000000000017941 */ /* 0x000fea0003800000 */
.L_x_543:
        /* <DEDUP_REMOVED lines=13> */
.L_x_546:
[----:B------:R-:W-:Y:S05]  /*1cbb0*/  BSYNC B1 ;  /* 0x0000000000017941 */ /* 0x000fea0003800000 */
.L_x_545:
[----:B--234-:R-:W2:Y:S01]  /*1cbc0*/  LDL.LU R3, [R1+0x44c] ;  /* 0x00044c0001037983 */ /* 0x01cea20000300800 */
        /* <DEDUP_REMOVED lines=12> */
.L_x_548:
[----:B------:R-:W-:Y:S05]  /*1cc90*/  BSYNC B1 ;  /* 0x0000000000017941 */ /* 0x000fea0003800000 */
.L_x_547:
[----:B--2---:R-:W2:Y:S01]  /*1cca0*/  LDL.LU R3, [R1+0x450] ;  /* 0x0004500001037983 */ /* 0x004ea20000300800 */
        /* <DEDUP_REMOVED lines=12> */
.L_x_550:
[----:B------:R-:W-:Y:S05]  /*1cd70*/  BSYNC B1 ;  /* 0x0000000000017941 */ /* 0x000fea0003800000 */
.L_x_549:
[----:B------:R-:W-:Y:S05]  /*1cd80*/  @P1 BRA `(.L_x_551) ;  /* 0x00000048008c1947 */ /* 0x000fea0003800000 */
[----:B------:R-:W2:Y:S01]  /*1cd90*/  LDL.LU R2, [R1+0x454] ;  /* 0x0004540001027983 */ /* 0x000ea20000300800 */
[----:B-----5:R-:W-:-:S04]  /*1cda0*/  LOP3.LUT R0, R0, 0xff, RZ, 0xc0, !PT ;  /* 0x000000ff00007812 */ /* 0x020fc800078ec0ff */
[----:B------:R-:W-:-:S05]  /*1cdb0*/  F2FP.F16.E5M2.UNPACK_B R0, R0 ;  /* 0x00000000ff00723e */ /* 0x000fca00020004ff */
[----:B------:R-:W-:-:S05]  /*1cdc0*/  HADD2.F32 R0, -RZ, R0.H0_H0 ;  /* 0x20000000ff007230 */ /* 0x000fca0000004100 */
[----:B------:R-:W-:-:S04]  /*1cdd0*/  FMUL R0, R0, UR23 ;  /* 0x0000001700007c20 */ /* 0x000fc80008400000 */
[----:B--2---:R-:W-:-:S05]  /*1cde0*/  FFMA R0, R2, UR22, R0 ;  /* 0x0000001602007c23 */ /* 0x004fca0008000000 */
[----:B------:R-:W-:-:S05]  /*1cdf0*/  F2FP.SATFINITE.E5M2.F32.PACK_AB_MERGE_C R3, RZ, R0, RZ ;  /* 0x00000000ff03723e */ /* 0x000fca00048060ff */
[----:B------:R2:W-:Y:S01]  /*1ce00*/  STG.E.U8 desc[UR20][R26.64+0xf9], R3 ;  /* 0x0000f9031a007986 */ /* 0x0005e2000c101114 */
[----:B------:R-:W-:Y:S05]  /*1ce10*/  BRA `(.L_x_551) ;  /* 0x0000004800687947 */ /* 0x000fea0003800000 */
.L_x_38:
[----:B------:R-:W-:Y:S01]  /*1ce20*/  ISETP.GE.AND P3, PT, R32, 0x1, PT ;  /* 0x000000012000780c */ /* 0x000fe20003f66270 */
[----:B------:R-:W-:Y:S01]  /*1ce30*/  FMUL R4, R4, UR22 ;  /* 0x0000001604047c20 */ /* 0x000fe20008400000 */
[----:B------:R-:W2:Y:S02]  /*1ce40*/  LDL.LU R35, [R1+0x200] ;  /* 0x0002000001237983 */ /* 0x000ea40000300800 */
[----:B------:R-:W-:Y:S02]  /*1ce50*/  ISETP.LT.OR P0, PT, R0, 0x1, !P3 ;  /* 0x000000010000780c */ /* 0x000fe40005f01670 */
[----:B------:R-:W-:Y:S01]  /*1ce60*/  F2FP.SATFINITE.E5M2.F32.PACK_AB_MERGE_C R4, RZ, R4, RZ ;  /* 0x00000004ff04723e */ /* 0x000fe200048060ff */
[----:B------:R-:W-:Y:S01]  /*1ce70*/  FMUL R5, R5, UR22 ;  /* 0x0000001605057c20 */ /* 0x000fe20008400000 */
[----:B------:R-:W-:Y:S01]  /*1ce80*/  ISETP.GE.AND P2, PT, R32, 0x9, PT ;  /* 0x000000092000780c */ /* 0x000fe20003f46270 */
[----:B------:R-:W-:Y:S01]  /*1ce90*/  FMUL R6, R6, UR22 ;  /* 0x0000001606067c20 */ /* 0x000fe20008400000 */
[----:B------:R-:W-:Y:S01]  /*1cea0*/  FMUL R7, R7, UR22 ;  /* 0x0000001607077c20 */ /* 0x000fe20008400000 */
[----:B------:R-:W-:Y:S01]  /*1ceb0*/  ISETP.LT.OR P1, PT, R0, 0x9, !P3 ;  /* 0x000000090000780c */ /* 0x000fe20005f21670 */
[----:B------:R-:W-:Y:S01]  /*1cec0*/  FMUL R8, R8, UR22 ;  /* 0x0000001608087c20 */ /* 0x000fe20008400000 */
[----:B------:R-:W-:Y:S01]  /*1ced0*/  ISETP.LT.OR P5, PT, R0, 0xa, !P3 ;  /* 0x0000000a0000780c */ /* 0x000fe20005fa1670 */
[----:B------:R-:W-:Y:S01]  /*1cee0*/  FMUL R9, R9, UR22 ;  /* 0x0000001609097c20 */ /* 0x000fe20008400000 */
[----:B------:R-:W-:Y:S01]  /*1cef0*/  FMUL R10, R10, UR22 ;  /* 0x000000160a0a7c20 */ /* 0x000fe20008400000 */
[----:B------:R-:W-:Y:S01]  /*1cf00*/  FMUL R11, R11, UR22 ;  /* 0x000000160b0b7c20 */ /* 0x000fe20008400000 */
[----:B------:R-:W-:Y:S01]  /*1cf10*/  @!P0 STG.E.U8 desc[UR20][R2.64], R4 ;  /* 0x0000000402008986 */ /* 0x000fe2000c101114 */
[----:B------:R-:W-:-:S02]  /*1cf20*/  ISETP.LT.OR P0, PT, R0, 0x2, !P3 ;  /* 0x000000020000780c */ /* 0x000fc40005f01670 */
[----:B------:R-:W-:Y:S01]  /*1cf30*/  F2FP.SATFINITE.E5M2.F32.PACK_AB_MERGE_C R5, RZ, R5, RZ ;  /* 0x00000005ff05723e */ /* 0x000fe200048060ff */
[----:B------:R-:W-:Y:S01]  /*1cf40*/  FMUL R12, R12, UR22 ;  /* 0x000000160c0c7c20 */ /* 0x000fe20008400000 */
[----:B------:R-:W-:Y:S01]  /*1cf50*/  F2FP.SATFINITE.E5M2.F32.PACK_AB_MERGE_C R6, RZ, R6, RZ ;  /* 0x00000006ff06723e */ /* 0x000fe200048060ff */
[----:B------:R-:W-:Y:S01]  /*1cf60*/  FMUL R13, R13, UR22 ;  /* 0x000000160d0d7c20 */ /* 0x000fe20008400000 */
[----:B------:R-:W-:Y:S01]  /*1cf70*/  FMUL R14, R14, UR22 ;  /* 0x000000160e0e7c20 */ /* 0x000fe20008400000 */
[----:B------:R-:W-:Y:S01]  /*1cf80*/  FMUL R15, R15, UR22 ;  /* 0x000000160f0f7c20 */ /* 0x000fe20008400000 */
[----:B------:R-:W-:Y:S01]  /*1cf90*/  FMUL R16, R16, UR22 ;  /* 0x0000001610107c20 */ /* 0x000fe20008400000 */
[----:B------:R-:W-:Y:S01]  /*1cfa0*/  FMUL R17, R17, UR22 ;  /* 0x0000001611117c20 */ /* 0x000fe20008400000 */
[----:B------:R-:W-:Y:S01]  /*1cfb0*/  FMUL R18, R18, UR22 ;  /* 0x0000001612127c20 */ /* 0x000fe20008400000 */
[----:B------:R-:W-:Y:S01]  /*1cfc0*/  FMUL R19, R19, UR22 ;  /* 0x0000001613137c20 */ /* 0x000fe20008400000 */
[----:B------:R-:W-:Y:S01]  /*1cfd0*/  FMUL R20, R20, UR22 ;  /* 0x0000001614147c20 */ /* 0x000fe20008400000 */
[----:B------:R0:W-:Y:S01]  /*1cfe0*/  @!P0 STG.E.U8 desc[UR20][R2.64+0x1], R5 ;  /* 0x0000010502008986 */ /* 0x0001e2000c101114 */
[----:B------:R-:W-:-:S02]  /*1cff0*/  ISETP.LT.OR P0, PT, R0, 0x1, !P2 ;  /* 0x000000010000780c */ /* 0x000fc40005701670 */
[----:B------:R-:W-:Y:S01]  /*1d000*/  F2FP.SATFINITE.E5M2.F32.PACK_AB_MERGE_C R7, RZ, R7, RZ ;  /* 0x00000007ff07723e */ /* 0x000fe200048060ff */
[----:B------:R-:W-:Y:S01]  /*1d010*/  FMUL R21, R21, UR22 ;  /* 0x0000001615157c20 */ /* 0x000fe20008400000 */
[----:B------:R-:W-:Y:S01]  /*1d020*/  FMUL R22, R22, UR22 ;  /* 0x0000001616167c20 */ /* 0x000fe20008400000 */
[----:B------:R-:W4:Y:S08]  /*1d030*/  LDL.LU R34, [R1+0x204] ;  /* 0x0002040001227983 */ /* 0x000f300000300800 */
[----:B------:R-:W-:Y:S01]  /*1d040*/  @!P0 STG.E.U8 desc[UR20][R24.64], R6 ;  /* 0x0000000618008986 */ /* 0x000fe2000c101114 */
[----:B------:R-:W-:-:S02]  /*1d050*/  ISETP.LT.OR P0, PT, R0, 0x2, !P2 ;  /* 0x000000020000780c */ /* 0x000fc40005701670 */
[----:B------:R-:W-:Y:S01]  /*1d060*/  F2FP.SATFINITE.E5M2.F32.PACK_AB_MERGE_C R8, RZ, R8, RZ ;  /* 0x00000008ff08723e */ /* 0x000fe200048060ff */
[----:B------:R-:W5:Y:S01]  /*1d070*/  LDL.LU R38, [R1+0x208] ;  /* 0x0002080001267983 */ /* 0x000f620000300800 */
[----:B------:R-:W-:Y:S02]  /*1d080*/  F2FP.SATFINITE.E5M2.F32.PACK_AB_MERGE_C R9, RZ, R9, RZ ;  /* 0x00000009ff09723e */ /* 0x000fe400048060ff */
[----:B------:R-:W-:Y:S01]  /*1d090*/  F2FP.SATFINITE.E5M2.F32.PACK_AB_MERGE_C R10, RZ, R10, RZ ;  /* 0x0000000aff0a723e */ /* 0x000fe200048060ff */
[----:B------:R-:W-:Y:S01]  /*1d0a0*/  FMUL R23, R23, UR22 ;  /* 0x0000001617177c20 */ /* 0x000fe20008400000 */
[----:B------:R-:W-:Y:S01]  /*1d0b0*/  F2FP.SATFINITE.E5M2.F32.PACK_AB_MERGE_C R11, RZ, R11, RZ ;  /* 0x0000000bff0b723e */ /* 0x000fe200048060ff */
[----:B------:R-:W3:Y:S04]  /*1d0c0*/  LDL.LU R37, [R1+0x20c] ;  /* 0x00020c0001257983 */ /* 0x000ee80000300800 */
[----:B------:R1:W-:Y:S01]  /*1d0d0*/  @!P0 STG.E.U8 desc[UR20][R24.64+0x1], R7 ;  /* 0x0000010718008986 */ /* 0x0003e2000c101114 */
[----:B------:R-:W-:-:S03]  /*1d0e0*/  ISETP.LT.OR P0, PT, R0, 0x9, !P2 ;  /* 0x000000090000780c */ /* 0x000fc60005701670 */
[----:B------:R-:W-:Y:S01]  /*1d0f0*/  @!P1 STG.E.U8 desc[UR20][R2.64+0x8], R8 ;  /* 0x0000080802009986 */ /* 0x000fe2000c101114 */
[----:B------:R-:W-:-:S03]  /*1d100*/  ISETP.LT.OR P1, PT, R0, 0xa, !P2 ;  /* 0x0000000a0000780c */ /* 0x000fc60005721670 */
[----:B------:R-:W-:Y:S01]  /*1d110*/  @!P5 STG.E.U8 desc[UR20][R2.64+0x9], R9 ;  /* 0x000009090200d986 */ /* 0x000fe2000c101114 */
[----:B------:R-:W-:Y:S02]  /*1d120*/  ISETP.LT.OR P5, PT, R0, 0x11, !P3 ;  /* 0x000000110000780c */ /* 0x000fe40005fa1670 */
[----:B------:R-:W-:Y:S01]  /*1d130*/  F2FP.SATFINITE.E5M2.F32.PACK_AB_MERGE_C R12, RZ, R12, RZ ;  /* 0x0000000cff0c723e */ /* 0x000fe200048060ff */
[----:B------:R-:W-:Y:S01]  /*1d140*/  FMUL R152, R152, UR22 ;  /* 0x0000001698987c20 */ /* 0x000fe20008400000 */
[----:B------:R-:W-:Y:S01]  /*1d150*/  F2FP.SATFINITE.E5M2.F32.PACK_AB_MERGE_C R13, RZ, R13, RZ ;  /* 0x0000000dff0d723e */ /* 0x000fe200048060ff */
[----:B------:R-:W-:Y:S01]  /*1d160*/  @!P0 STG.E.U8 desc[UR20][R24.64+0x8], R10 ;  /* 0x0000080a18008986 */ /* 0x000fe2000c101114 */
[----:B------:R-:W-:-:S03]  /*1d170*/  ISETP.LT.OR P0, PT, R0, 0x12, !P3 ;  /* 0x000000120000780c */ /* 0x000fc60005f01670 */
[----:B------:R-:W-:Y:S01]  /*1d180*/  @!P1 STG.E.U8 desc[UR20][R24.64+0x9], R11 ;  /* 0x0000090b18009986 */ /* 0x000fe2000c101114 */
[----:B------:R-:W-:-:S03]  /*1d190*/  ISETP.LT.OR P1, PT, R0, 0x11, !P2 ;  /* 0x000000110000780c */ /* 0x000fc60005721670 */
[----:B------:R-:W-:Y:S01]  /*1d1a0*/  @!P5 STG.E.U8 desc[UR20][R2.64+0x10], R12 ;  /* 0x0000100c0200d986 */ /* 0x000fe2000c101114 */
[C---:B------:R-:W-:Y:S02]  /*1d1b0*/  ISETP.LT.OR P5, PT, R0.reuse, 0x12, !P2 ;  /* 0x000000120000780c */ /* 0x040fe400057a1670 */
[----:B------:R-:W-:Y:S01]  /*1d1c0*/  F2FP.SATFINITE.E5M2.F32.PACK_AB_MERGE_C R14, RZ, R14, RZ ;  /* 0x0000000eff0e723e */ /* 0x000fe200048060ff */
[----:B------:R-:W4:Y:S04]  /*1d1d0*/  LDL.LU R33, [R1+0x210] ;  /* 0x0002100001217983 */ /* 0x000f280000300800 */
[----:B------:R-:W-:Y:S01]  /*1d1e0*/  @!P0 STG.E.U8 desc[UR20][R2.64+0x11], R13 ;  /* 0x0000110d02008986 */ /* 0x000fe2000c101114 */
[----:B------:R-:W-:Y:S02]  /*1d1f0*/  ISETP.LT.OR P0, PT, R0, 0x19, !P3 ;  /* 0x000000190000780c */ /* 0x000fe40005f01670 */
[----:B------:R-:W-:-:S02]  /*1d200*/  F2FP.SATFINITE.E5M2.F32.PACK_AB_MERGE_C R15, RZ, R15, RZ ;  /* 0x0000000fff0f723e */ /* 0x000fc400048060ff */
[----:B------:R-:W-:Y:S01]  /*1d210*/  F2FP.SATFINITE.E5M2.F32.PACK_AB_MERGE_C R16, RZ, R16, RZ ;  /* 0x00000010ff10723e */ /* 0x000fe200048060ff */
[----:B------:R-:W-:Y:S01]  /*1d220*/  @!P1 STG.E.U8 desc[UR20][R24.64+0x10], R14 ;  /* 0x0000100e18009986 */ /* 0x000fe2000c101114 */
        /* <DEDUP_REMOVED lines=8> */
[----:B------:R-:W3:Y:S01]  /*1d2b0*/  LDL.LU R31, [R1+0x214] ;  /* 0x00021400011f7983 */ /* 0x000ee20000300800 */
[----:B------:R-:W-:-:S03]  /*1d2c0*/  F2FP.SATFINITE.E5M2.F32.PACK_AB_MERGE_C R19, RZ, R19, RZ ;  /* 0x00000013ff13723e */ /* 0x000fc600048060ff */
[----:B------:R-:W-:Y:S01]  /*1d2d0*/  @!P1 STG.E.U8 desc[UR20][R2.64+0x19], R17 ;  /* 0x0000191102009986 */ /* 0x000fe2000c101114 */
[----:B------:R-:W-:-:S03]  /*1d2e0*/  ISETP.LT.OR P1, PT, R0, 0x21, !P3 ;  /* 0x000000210000780c */ /* 0x000fc60005f21670 */
[----:B------:R-:W-:Y:S01]  /*1d2f0*/  @!P5 STG.E.U8 desc[UR20][R24.64+0x18], R18 ;  /* 0x000018121800d986 */ /* 0x000fe2000c101114 */
[----:B------:R-:W-:-:S03]  /*1d300*/  ISETP.LT.OR P5, PT, R0, 0x22, !P3 ;  /* 0x000000220000780c */ /* 0x000fc60005fa1670 */
[----:B------:R-:W-:Y:S01]  /*1d310*/  @!P0 STG.E.U8 desc[UR20][R24.64+0x19], R19 ;  /* 0x0000191318008986 */ /* 0x000fe2000c101114 */
[----:B------:R-:W-:Y:S02]  /*1d320*/  ISETP.LT.OR P0, PT, R0, 0x21, !P2 ;  /* 0x000000210000780c */ /* 0x000fe40005701670 */
[----:B------:R-:W-:Y:S01]  /*1d330*/  F2FP.SATFINITE.E5M2.F32.PACK_AB_MERGE_C R20, RZ, R20, RZ ;  /* 0x00000014ff14723e */ /* 0x000fe200048060ff */
[----:B------:R-:W3:Y:S01]  /*1d340*/  LDL.LU R30, [R1+0x218] ;  /* 0x00021800011e7983 */ /* 0x000ee20000300800 */
[----:B------:R-:W-:Y:S01]  /*1d350*/  F2FP.SATFINITE.E5M2.F32.PACK_AB_MERGE_C R21, RZ, R21, RZ ;  /* 0x00000015ff15723e */ /* 0x000fe200048060ff */
[----:B------:R-:W-:Y:S01]  /*1d360*/  FMUL R154, R154, UR22 ;  /* 0x000000169a9a7c20 */ /* 0x000fe20008400000 */
[----:B------:R-:W-:Y:S01]  /*1d370*/  F2FP.SATFINITE.E5M2.F32.PACK_AB_MERGE_C R22, RZ, R22, RZ ;  /* 0x00000016ff16723e */ /* 0x000fe200048060ff */
[----:B------:R-:W-:Y:S01]  /*1d380*/  @!P1 STG.E.U8 desc[UR20][R2.64+0x20], R20 ;  /* 0x0000201402009986 */ /* 0x000fe2000c101114 */
[C---:B------:R-:W-:Y:S01]  /*1d390*/  ISETP.LT.OR P1, PT, R0.reuse, 0x22, !P2 ;  /* 0x000000220000780c */ /* 0x040fe20005721670 */
[----:B------:R-:W-:Y:S01]  /*1d3a0*/  FMUL R155, R155, UR22 ;  /* 0x000000169b9b7c20 */ /* 0x000fe20008400000 */
[----:B------:R-:W-:Y:S01]  /*1d3b0*/  F2FP.SATFINITE.E5M2.F32.PACK_AB_MERGE_C R23, RZ, R23, RZ ;  /* 0x00000017ff17723e */ /* 0x000fe200048060ff */
[----:B------:R-:W-:Y:S01]  /*1d3c0*/  @!P5 STG.E.U8 desc[UR20][R2.64+0x21], R21 ;  /* 0x000021150200d986 */ /* 0x000fe2000c101114 */
[----:B------:R-:W-:Y:S01]  /*1d3d0*/  ISETP.LT.OR P5, PT, R0, 0x29, !P3 ;  /* 0x000000290000780c */ /* 0x000fe20005fa1670 */
[----:B------:R-:W-:Y:S01]  /*1d3e0*/  FMUL R156, R156, UR22 ;  /* 0x000000169c9c7c20 */ /* 0x000fe20008400000 */
[----:B------:R-:W-:Y:S01]  /*1d3f0*/  F2FP.SATFINITE.E5M2.F32.PACK_AB_MERGE_C R152, RZ, R152, RZ ;  /* 0x00000098ff98723e */ /* 0x000fe200048060ff */
[----:B------:R-:W-:Y:S01]  /*1d400*/  @!P0 STG.E.U8 desc[UR20][R24.64+0x20], R22 ;  /* 0x0000201618008986 */ /* 0x000fe2000c101114 */
[----:B------:R-:W-:Y:S01]  /*1d410*/  ISETP.LT.OR P0, PT, R0, 0x2a, !P3 ;  /* 0x0000002a0000780c */ /* 0x000fe20005f01670 */
[----:B------:R-:W-:Y:S01]  /*1d420*/  FMUL R157, R157, UR22 ;  /* 0x000000169d9d7c20 */ /* 0x000fe20008400000 */
        /* <DEDUP_REMOVED lines=12> */
[C---:B------:R-:W-:Y:S01]  /*1d4f0*/  ISETP.LT.OR P0, PT, R0.reuse, 0x31, !P3 ;  /* 0x000000310000780c */ /* 0x040fe20005f01670 */
[----:B------:R-:W-:Y:S01]  /*1d500*/  FMUL R161, R161, UR22 ;  /* 0x00000016a1a17c20 */ /* 0x000fe20008400000 */
[----:B------:R-:W-:Y:S01]  /*1d510*/  ISETP.LT.OR P6, PT, R0, 0x32, !P2 ;  /* 0x000000320000780c */ /* 0x000fe200057c1670 */
        /* <DEDUP_REMOVED lines=43> */
[----:B0-----:R-:W-:Y:S01]  /*1d7d0*/  F2FP.SATFINITE.E5M2.F32.PACK_AB_MERGE_C R5, RZ, R168, RZ ;  /* 0x000000a8ff05723e */ /* 0x001fe200048060ff */
[----:B------:R-:W-:Y:S01]  /*1d7e0*/  @!P0 STG.E.U8 desc[UR20][R2.64+0x40], R164 ;  /* 0x000040a402008986 */ /* 0x000fe2000c101114 */
[----:B------:R-:W-:Y:S01]  /*1d7f0*/  ISETP.LT.OR P0, PT, R0, 0x49, !P3 ;  /* 0x000000490000780c */ /* 0x000fe20005f01670 */
[----:B------:R-:W-:Y:S01]  /*1d800*/  FMUL R174, R174, UR22 ;  /* 0x00000016aeae7c20 */ /* 0x000fe20008400000 */
[----:B------:R-:W-:Y:S01]  /*1d810*/  F2FP.SATFINITE.E5M2.F32.PACK_AB_MERGE_C R169, RZ, R169, RZ ;  /* 0x000000a9ffa9723e */ /* 0x000fe200048060ff */
[----:B------:R-:W-:Y:S01]  /*1d820*/  @!P1 STG.E.U8 desc[UR20][R2.64+0x41], R165 ;  /* 0x000041a502009986 */ /* 0x000fe2000c101114 */
[C---:B------:R-:W-:Y:S01]  /*1d830*/  ISETP.LT.OR P1, PT, R0.reuse, 0x4a, !P3 ;  /* 0x0000004a0000780c */ /* 0x040fe20005f21670 */
[----:B------:R-:W-:Y:S01]  /*1d840*/  FMUL R175, R175, UR22 ;  /* 0x00000016afaf7c20 */ /* 0x000fe20008400000 */
[----:B-1----:R-:W-:Y:S01]  /*1d850*/  F2FP.SATFINITE.E5M2.F32.PACK_AB_MERGE_C R7, RZ, R170, RZ ;  /* 0x000000aaff07723e */ /* 0x002fe200048060ff */
        /* <DEDUP_REMOVED lines=8> */
[----:B------:R0:W-:Y:S01]  /*1d8e0*/  @!P0 STG.E.U8 desc[UR20][R2.64+0x48], R5 ;  /* 0x0000480502008986 */ /* 0x0001e2000c101114 */
[----:B------:R-:W-:Y:S01]  /*1d8f0*/  ISETP.LT.OR P0, PT, R0, 0x51, !P3 ;  /* 0x000000510000780c */ /* 0x000fe20005f01670 */
[----:B------:R-:W-:Y:S01]  /*1d900*/  FMUL R178, R178, UR22 ;  /* 0x00000016b2b27c20 */ /* 0x000fe20008400000 */
[----:B------:R-:W-:Y:S01]  /*1d910*/  F2FP.SATFINITE.E5M2.F32.PACK_AB_MERGE_C R175, RZ, R175, RZ ;  /* 0x000000afffaf723e */ /* 0x000fe200048060ff */
[----:B------:R-:W-:Y:S01]  /*1d920*/  @!P1 STG.E.U8 desc[UR20][R2.64+0x49], R169 ;  /* 0x000049a902009986 */ /* 0x000fe2000c101114 */
[----:B------:R-:W-:Y:S01]  /*1d930*/  ISETP.LT.OR P1, PT, R0, 0x52, !P3 ;  /* 0x000000520000780c */ /* 0x000fe20005f21670 */
[----:B------:R-:W-:Y:S01]  /*1d940*/  FMUL R179, R179, UR22 ;  /* 0x00000016b3b37c20 */ /* 0x000fe20008400000 */
[----:B------:R-:W-:Y:S01]  /*1d950*/  FMUL R180, R180, UR22 ;  /* 0x00000016b4b47c20 */ /* 0x000fe20008400000 */
[----:B------:R1:W-:Y:S01]  /*1d960*/  @!P5 STG.E.U8 desc[UR20][R24.64+0x48], R7 ;  /* 0x000048071800d986 */ /* 0x0003e2000c101114 */
[----:B------:R-:W-:Y:S01]  /*1d970*/  ISETP.LT.OR P5, PT, R0, 0x51, !P2 ;  /* 0x000000510000780c */ /* 0x000fe200057a1670 */
[----:B------:R-:W-:Y:S01]  /*1d980*/  FMUL R181, R181, UR22 ;  /* 0x00000016b5b57c20 */ /* 0x000fe20008400000 */
[----:B------:R-:W-:Y:S01]  /*1d990*/  F2FP.SATFINITE.E5M2.F32.PACK_AB_MERGE_C R177, RZ, R177, RZ ;  /* 0x000000b1ffb1723e */ /* 0x000fe200048060ff */
[----:B------:R-:W-:Y:S01]  /*1d9a0*/  @!P6 STG.E.U8 desc[UR20][R24.64+0x49], R171 ;  /* 0x000049ab1800e986 */ /* 0x000fe2000c101114 */
[----:B0-----:R-:W-:Y:S01]  /*1d9b0*/  F2FP.SATFINITE.E5M2.F32.PACK_AB_MERGE_C R5, RZ, R172, RZ ;  /* 0x000000acff05723e */ /* 0x001fe200048060ff */
[----:B------:R-:W-:Y:S01]  /*1d9c0*/  FMUL R182, R182, UR22 ;  /* 0x00000016b6b67c20 */ /* 0x000fe20008400000 */
[C---:B------:R-:W-:Y:S01]  /*1d9d0*/  ISETP.LT.OR P6, PT, R0.reuse, 0x52, !P2 ;  /* 0x000000520000780c */ /* 0x040fe200057c1670 */
[----:B------:R-:W-:Y:S01]  /*1d9e0*/  FMUL R183, R183, UR22 ;  /* 0x00000016b7b77c20 */ /* 0x000fe20008400000 */
[----:B------:R-:W-:Y:S01]  /*1d9f0*/  F2FP.SATFINITE.E5M2.F32.PACK_AB_MERGE_C R179, RZ, R179, RZ ;  /* 0x000000b3ffb3723e */ /* 0x000fe200048060ff */
[----:B------:R0:W-:Y:S01]  /*1da00*/  @!P0 STG.E.U8 desc[UR20][R2.64+0x50], R5 ;  /* 0x0000500502008986 */ /* 0x0001e2000c101114 */
[----:B------:R-:W-:Y:S01]  /*1da10*/  ISETP.LT.OR P0, PT, R0, 0x59, !P3 ;  /* 0x000000590000780c */ /* 0x000fe20005f01670 */
[----:B------:R-:W-:Y:S01]  /*1da20*/  FMUL R184, R184, UR22 ;  /* 0x00000016b8b87c20 */ /* 0x000fe20008400000 */
[----:B-1----:R-:W-:Y:S01]  /*1da30*/  F2FP.SATFINITE.E5M2.F32.PACK_AB_MERGE_C R7, RZ, R174, RZ ;  /* 0x000000aeff07723e */ /* 0x002fe200048060ff */
        /* <DEDUP_REMOVED lines=9> */
[----:B0-----:R-:W-:Y:S01]  /*1dad0*/  F2FP.SATFINITE.E5M2.F32.PACK_AB_MERGE_C R5, RZ, R176, RZ ;  /* 0x000000b0ff05723e */ /* 0x001fe200048060ff */
[----:B------:R-:W-:Y:S01]  /*1dae0*/  FMUL R187, R187, UR22 ;  /* 0x00000016bbbb7c20 */ /* 0x000fe20008400000 */
[----:B------:R-:W-:Y:S01]  /*1daf0*/  ISETP.LT.OR P6, PT, R0, 0x5a, !P2 ;  /* 0x0000005a0000780c */ /* 0x000fe200057c1670 */
[----:B------:R-:W-:Y:S01]  /*1db00*/  FMUL R188, R188, UR22 ;  /* 0x00000016bcbc7c20 */ /* 0x000fe20008400000 */
[----:B------:R-:W-:Y:S01]  /*1db10*/  F2FP.SATFINITE.E5M2.F32.PACK_AB_MERGE_C R185, RZ, R185, RZ ;  /* 0x000000b9ffb9723e */ /* 0x000fe200048060ff */
[----:B------:R0:W-:Y:S01]  /*1db20*/  @!P0 STG.E.U8 desc[UR20][R2.64+0x58], R5 ;  /* 0x0000580502008986 */ /* 0x0001e2000c101114 */
[C---:B------:R-:W-:Y:S01]  /*1db30*/  ISETP.LT.OR P0, PT, R0.reuse, 0x61, !P3 ;  /* 0x000000610000780c */ /* 0x040fe20005f01670 */
[----:B------:R-:W-:Y:S01]  /*1db40*/  FMUL R189, R189, UR22 ;  /* 0x00000016bdbd7c20 */ /* 0x000fe20008400000 */
[----:B-1----:R-:W-:Y:S01]  /*1db50*/  F2FP.SATFINITE.E5M2.F32.PACK_AB_MERGE_C R7, RZ, R178, RZ ;  /* 0x000000b2ff07723e */ /* 0x002fe200048060ff */
[----:B------:R-:W-:Y:S01]  /*1db60*/  @!P1 STG.E.U8 desc[UR20][R2.64+0x59], R177 ;  /* 0x000059b102009986 */ /* 0x000fe2000c101114 */
[----:B------:R-:W-:Y:S01]  /*1db70*/  ISETP.LT.OR P1, PT, R0, 0x62, !P3 ;  /* 0x000000620000780c */ /* 0x000fe20005f21670 */
[----:B------:R-:W-:Y:S01]  /*1db80*/  FMUL R190, R190, UR22 ;  /* 0x00000016bebe7c20 */ /* 0x000fe20008400000 */
[----:B------:R-:W-:Y:S01]  /*1db90*/  F2FP.SATFINITE.E5M2.F32.PACK_AB_MERGE_C R187, RZ, R187, RZ ;  /* 0x000000bbffbb723e */ /* 0x000fe200048060ff */
[----:B------:R1:W-:Y:S01]  /*1dba0*/  @!P5 STG.E.U8 desc[UR20][R24.64+0x58], R7 ;  /* 0x000058071800d986 */ /* 0x0003e2000c101114 */
[----:B------:R-:W-:Y:S01]  /*1dbb0*/  ISETP.LT.OR P5, PT, R0, 0x61, !P2 ;  /* 0x000000610000780c */ /* 0x000fe200057a1670 */
[----:B------:R-:W-:Y:S01]  /*1dbc0*/  FMUL R191, R191, UR22 ;  /* 0x00000016bfbf7c20 */ /* 0x000fe20008400000 */
[----:B------:R-:W-:Y:S01]  /*1dbd0*/  FMUL R192, R192, UR22 ;  /* 0x00000016c0c07c20 */ /* 0x000fe20008400000 */
[----:B0-----:R-:W-:Y:S01]  /*1dbe0*/  F2FP.SATFINITE.E5M2.F32.PACK_AB_MERGE_C R5, RZ, R180, RZ ;  /* 0x000000b4ff05723e */ /* 0x001fe200048060ff */
[----:B------:R-:W-:Y:S01]  /*1dbf0*/  @!P6 STG.E.U8 desc[UR20][R24.64+0x59], R179 ;  /* 0x000059b31800e986 */ /* 0x000fe2000c101114 */
        /* <DEDUP_REMOVED lines=38> */
[----:B------:R-:W-:Y:S01]  /*1de60*/  FMUL R204, R204, UR22 ;  /* 0x00000016cccc7c20 */ /* 0x000fe20008400000 */
        /* <DEDUP_REMOVED lines=107> */
[----:B--2---:R-:W-:Y:S01]  /*1e520*/  FMUL R4, R35, UR22 ;  /* 0x0000001623047c20 */ /* 0x004fe20008400000 */
        /* <DEDUP_REMOVED lines=9> */
[----:B------:R-:W-:-:S02]  /*1e5c0*/  ISETP.LT.OR P5, PT, R0, 0xa9, !P2 ;  /* 0x000000a90000780c */ /* 0x000fc400057a1670 */
[----:B------:R-:W-:Y:S01]  /*1e5d0*/  F2FP.SATFINITE.E5M2.F32.PACK_AB_MERGE_C R235, RZ, R235, RZ ;  /* 0x000000ebffeb723e */ /* 0x000fe200048060ff */
[----:B------:R-:W-:Y:S01]  /*1e5e0*/  @!P6 STG.E.U8 desc[UR20][R24.64+0xa1], R215 ;  /* 0x0000a1d71800e986 */ /* 0x000fe2000c101114 */
[----:B0-----:R-:W-:Y:S02]  /*1e5f0*/  F2FP.SATFINITE.E5M2.F32.PACK_AB_MERGE_C R5, RZ, R216, RZ ;  /* 0x000000d8ff05723e */ /* 0x001fe400048060ff */
[C---:B------:R-:W-:Y:S01]  /*1e600*/  ISETP.LT.OR P6, PT, R0.reuse, 0xaa, !P2 ;  /* 0x000000aa0000780c */ /* 0x040fe200057c1670 */
[----:B------:R-:W2:Y:S04]  /*1e610*/  LDL.LU R36, [R1+0x21c] ;  /* 0x00021c0001247983 */ /* 0x000ea80000300800 */
[----:B------:R0:W-:Y:S01]  /*1e620*/  @!P0 STG.E.U8 desc[UR20][R2.64+0xa8], R5 ;  /* 0x0000a80502008986 */ /* 0x0001e2000c101114 */
[----:B------:R-:W-:-:S02]  /*1e630*/  ISETP.LT.OR P0, PT, R0, 0xb1, !P3 ;  /* 0x000000b10000780c */ /* 0x000fc40005f01670 */
[----:B-1----:R-:W-:Y:S01]  /*1e640*/  F2FP.SATFINITE.E5M2.F32.PACK_AB_MERGE_C R7, RZ, R218, RZ ;  /* 0x000000daff07723e */ /* 0x002fe200048060ff */
[----:B------:R-:W-:Y:S01]  /*1e650*/  @!P1 STG.E.U8 desc[UR20][R2.64+0xa9], R217 ;  /* 0x0000a9d902009986 */ /* 0x000fe2000c101114 */
[----:B------:R-:W-:-:S03]  /*1e660*/  ISETP.LT.OR P1, PT, R0, 0xb2, !P3 ;  /* 0x000000b20000780c */ /* 0x000fc60005f21670 */
[----:B------:R1:W-:Y:S01]  /*1e670*/  @!P5 STG.E.U8 desc[UR20][R24.64+0xa8], R7 ;  /* 0x0000a8071800d986 */ /* 0x0003e2000c101114 */
[C---:B------:R-:W-:Y:S02]  /*1e680*/  ISETP.LT.OR P5, PT, R0.reuse, 0xb1, !P2 ;  /* 0x000000b10000780c */ /* 0x040fe400057a1670 */
[----:B0-----:R-:W-:Y:S01]  /*1e690*/  F2FP.SATFINITE.E5M2.F32.PACK_AB_MERGE_C R5, RZ, R220, RZ ;  /* 0x000000dcff05723e */ /* 0x001fe200048060ff */
[----:B------:R-:W-:Y:S01]  /*1e6a0*/  @!P6 STG.E.U8 desc[UR20][R24.64+0xa9], R219 ;  /* 0x0000a9db1800e986 */ /* 0x000fe2000c101114 */
[----:B------:R-:W-:-:S03]  /*1e6b0*/  ISETP.LT.OR P6, PT, R0, 0xb2, !P2 ;  /* 0x000000b20000780c */ /* 0x000fc600057c1670 */
[----:B------:R0:W-:Y:S01]  /*1e6c0*/  @!P0 STG.E.U8 desc[UR20][R2.64+0xb0], R5 ;  /* 0x0000b00502008986 */ /* 0x0001e2000c101114 */
[C---:B------:R-:W-:Y:S02]  /*1e6d0*/  ISETP.LT.OR P0, PT, R0.reuse, 0xb9, !P3 ;  /* 0x000000b90000780c */ /* 0x040fe40005f01670 */
        /* <DEDUP_REMOVED lines=29> */
[----:B------:R-:W-:Y:S02]  /*1e8b0*/  ISETP.LT.OR P0, PT, R0, 0xd1, !P3 ;  /* 0x000000d10000780c */ /* 0x000fe40005f01670 */
[----:B-1----:R-:W-:Y:S01]  /*1e8c0*/  F2FP.SATFINITE.E5M2.F32.PACK_AB_MERGE_C R7, RZ, R234, RZ ;  /* 0x000000eaff07723e */ /* 0x002fe200048060ff */
[----:B------:R-:W2:Y:S01]  /*1e8d0*/  LDL.LU R35, [R1+0x220] ;  /* 0x0002200001237983 */ /* 0x000ea20000300800 */
[----:B------:R-:W-:Y:S01]  /*1e8e0*/  F2FP.SATFINITE.E5M2.F32.PACK_AB_MERGE_C R9, RZ, R236, RZ ;  /* 0x000000ecff09723e */ /* 0x000fe200048060ff */
[----:B----4-:R-:W-:Y:S01]  /*1e8f0*/  FMUL R6, R33, UR22 ;  /* 0x0000001621067c20 */ /* 0x010fe20008400000 */
[----:B------:R-:W-:Y:S01]  /*1e900*/  F2FP.SATFINITE.E5M2.F32.PACK_AB_MERGE_C R11, RZ, R4, RZ ;  /* 0x00000004ff0b723e */ /* 0x000fe200048060ff */
[----:B------:R-:W-:Y:S01]  /*1e910*/  @!P1 STG.E.U8 desc[UR20][R2.64+0xc9], R233 ;  /* 0x0000c9e902009986 */ /* 0x000fe2000c101114 */
[----:B0-----:R-:W-:Y:S01]  /*1e920*/  FMUL R5, R34, UR22 ;  /* 0x0000001622057c20 */ /* 0x001fe20008400000 */
[----:B-----5:R-:W-:-:S02]  /*1e930*/  FMUL R4, R38, UR22 ;  /* 0x0000001626047c20 */ /* 0x020fc40008400000 */
[----:B------:R-:W4:Y:S01]  /*1e940*/  LDL.LU R34, [R1+0x224] ;  /* 0x0002240001227983 */ /* 0x000f220000300800 */
[----:B------:R-:W-:-:S03]  /*1e950*/  ISETP.LT.OR P1, PT, R0, 0xd2, !P3 ;  /* 0x000000d20000780c */ /* 0x000fc60005f21670 */
[----:B------:R-:W5:Y:S04]  /*1e960*/  LDL.LU R33, [R1+0x228] ;  /* 0x0002280001217983 */ /* 0x000f680000300800 */
[----:B------:R3:W-:Y:S01]  /*1e970*/  @!P5 STG.E.U8 desc[UR20][R24.64+0xc8], R7 ;  /* 0x0000c8071800d986 */ /* 0x0007e2000c101114 */
[----:B------:R-:W-:-:S03]  /*1e980*/  ISETP.LT.OR P5, PT, R0, 0xd1, !P2 ;  /* 0x000000d10000780c */ /* 0x000fc600057a1670 */
[----:B------:R-:W-:Y:S01]  /*1e990*/  @!P6 STG.E.U8 desc[UR20][R24.64+0xc9], R235 ;  /* 0x0000c9eb1800e986 */ /* 0x000fe2000c101114 */
[----:B------:R-:W-:-:S03]  /*1e9a0*/  ISETP.LT.OR P6, PT, R0, 0xd2, !P2 ;  /* 0x000000d20000780c */ /* 0x000fc600057c1670 */
[----:B------:R0:W-:Y:S01]  /*1e9b0*/  @!P0 STG.E.U8 desc[UR20][R2.64+0xd0], R9 ;  /* 0x0000d00902008986 */ /* 0x0001e2000c101114 */
[----:B---3--:R-:W-:-:S03]  /*1e9c0*/  FMUL R7, R31, UR22 ;  /* 0x000000161f077c20 */ /* 0x008fc60008400000 */
[----:B------:R-:W3:Y:S04]  /*1e9d0*/  LDL.LU R31, [R1+0x22c] ;  /* 0x00022c00011f7983 */ /* 0x000ee80000300800 */
[----:B------:R-:W3:Y:S01]  /*1e9e0*/  LDL.LU R38, [R1+0x230] ;  /* 0x0002300001267983 */ /* 0x000ee20000300800 */
[----:B0-----:R-:W-:Y:S01]  /*1e9f0*/  F2FP.SATFINITE.E5M2.F32.PACK_AB_MERGE_C R9, RZ, R4, RZ ;  /* 0x00000004ff09723e */ /* 0x001fe200048060ff */
[----:B------:R-:W-:Y:S02]  /*1ea00*/  FMUL R4, R30, UR22 ;  /* 0x000000161e047c20 */ /* 0x000fe40008400000 */
[----:B------:R-:W3:Y:S01]  /*1ea10*/  LDL.LU R30, [R1+0x234] ;  /* 0x00023400011e7983 */ /* 0x000ee20000300800 */
[----:B------:R-:W-:Y:S02]  /*1ea20*/  F2FP.SATFINITE.E5M2.F32.PACK_AB_MERGE_C R237, RZ, R237, RZ ;  /* 0x000000edffed723e */ /* 0x000fe400048060ff */
[----:B------:R-:W-:Y:S01]  /*1ea30*/  F2FP.SATFINITE.E5M2.F32.PACK_AB_MERGE_C R13, RZ, R5, RZ ;  /* 0x00000005ff0d723e */ /* 0x000fe200048060ff */
[----:B------:R-:W-:Y:S01]  /*1ea40*/  FMUL R5, R37, UR22 ;  /* 0x0000001625057c20 */ /* 0x000fe20008400000 */
[----:B------:R-:W-:Y:S01]  /*1ea50*/  ISETP.LT.OR P0, PT, R0, 0xd9, !P3 ;  /* 0x000000d90000780c */ /* 0x000fe20005f01670 */
[----:B------:R-:W3:Y:S01]  /*1ea60*/  LDL.LU R37, [R1+0x238] ;  /* 0x0002380001257983 */ /* 0x000ee20000300800 */
[----:B------:R-:W-:-:S03]  /*1ea70*/  F2FP.SATFINITE.E5M2.F32.PACK_AB_MERGE_C R15, RZ, R6, RZ ;  /* 0x00000006ff0f723e */ /* 0x000fc600048060ff */
[----:B------:R-:W-:Y:S01]  /*1ea80*/  @!P1 STG.E.U8 desc[UR20][R2.64+0xd1], R237 ;  /* 0x0000d1ed02009986 */ /* 0x000fe2000c101114 */
[----:B------:R-:W-:-:S03]  /*1ea90*/  ISETP.LT.OR P1, PT, R0, 0xda, !P3 ;  /* 0x000000da0000780c */ /* 0x000fc60005f21670 */
[----:B------:R0:W-:Y:S01]  /*1eaa0*/  @!P5 STG.E.U8 desc[UR20][R24.64+0xd0], R11 ;  /* 0x0000d00b1800d986 */ /* 0x0001e2000c101114 */
[----:B------:R-:W-:-:S03]  /*1eab0*/  ISETP.LT.OR P5, PT, R0, 0xd9, !P2 ;  /* 0x000000d90000780c */ /* 0x000fc600057a1670 */
[----:B------:R1:W-:Y:S01]  /*1eac0*/  @!P6 STG.E.U8 desc[UR20][R24.64+0xd1], R13 ;  /* 0x0000d10d1800e986 */ /* 0x0003e2000c101114 */
[----:B0-----:R-:W-:Y:S02]  /*1ead0*/  F2FP.SATFINITE.E5M2.F32.PACK_AB_MERGE_C R11, RZ, R5, RZ ;  /* 0x00000005ff0b723e */ /* 0x001fe400048060ff */
[----:B-1----:R-:W-:Y:S01]  /*1eae0*/  F2FP.SATFINITE.E5M2.F32.PACK_AB_MERGE_C R13, RZ, R7, RZ ;  /* 0x00000007ff0d723e */ /* 0x002fe200048060ff */
[----:B------:R0:W-:Y:S04]  /*1eaf0*/  @!P0 STG.E.U8 desc[UR20][R2.64+0xd8], R9 ;  /* 0x0000d80902008986 */ /* 0x0001e8000c101114 */
[----:B------:R1:W-:Y:S01]  /*1eb00*/  @!P1 STG.E.U8 desc[UR20][R2.64+0xd9], R11 ;  /* 0x0000d90b02009986 */ /* 0x0003e2000c101114 */
[----:B0-----:R-:W-:-:S03]  /*1eb10*/  F2FP.SATFINITE.E5M2.F32.PACK_AB_MERGE_C R9, RZ, R4, RZ ;  /* 0x00000004ff09723e */ /* 0x001fc600048060ff */
[----:B------:R0:W-:Y:S01]  /*1eb20*/  @!P5 STG.E.U8 desc[UR20][R24.64+0xd8], R15 ;  /* 0x0000d80f1800d986 */ /* 0x0001e2000c101114 */
[----:B--2---:R-:W-:-:S03]  /*1eb30*/  FMUL R5, R36, UR22 ;  /* 0x0000001624057c20 */ /* 0x004fc60008400000 */
[----:B------:R-:W2:Y:S02]  /*1eb40*/  LDL.LU R36, [R1+0x23c] ;  /* 0x00023c0001247983 */ /* 0x000ea40000300800 */
[----:B-1----:R-:W-:Y:S01]  /*1eb50*/  F2FP.SATFINITE.E5M2.F32.PACK_AB_MERGE_C R11, RZ, R5, RZ ;  /* 0x00000005ff0b723e */ /* 0x002fe200048060ff */
[----:B------:R-:W-:Y:S02]  /*1eb60*/  FMUL R6, R35, UR22 ;  /* 0x0000001623067c20 */ /* 0x000fe40008400000 */
[----:B------:R-:W2:Y:S01]  /*1eb70*/  LDL.LU R35, [R1+0x240] ;  /* 0x0002400001237983 */ /* 0x000ea20000300800 */
[----:B----4-:R-:W-:-:S03]  /*1eb80*/  FMUL R7, R34, UR22 ;  /* 0x0000001622077c20 */ /* 0x010fc60008400000 */
[----:B------:R-:W4:Y:S01]  /*1eb90*/  LDL.LU R34, [R1+0x244] ;  /* 0x0002440001227983 */ /* 0x000f220000300800 */
[----:B-----5:R-:W-:-:S03]  /*1eba0*/  FMUL R4, R33, UR22 ;  /* 0x0000001621047c20 */ /* 0x020fc60008400000 */
[----:B------:R-:W5:Y:S01]  /*1ebb0*/  LDL.LU R33, [R1+0x248] ;  /* 0x0002480001217983 */ /* 0x000f620000300800 */
[----:B0-----:R-:W-:Y:S01]  /*1ebc0*/  F2FP.SATFINITE.E5M2.F32.PACK_AB_MERGE_C R15, RZ, R6, RZ ;  /* 0x00000006ff0f723e */ /* 0x001fe200048060ff */
[----:B---3--:R-:W-:Y:S02]  /*1ebd0*/  FMUL R5, R31, UR22 ;  /* 0x000000161f057c20 */ /* 0x008fe40008400000 */
[----:B------:R-:W3:Y:S01]  /*1ebe0*/  LDL.LU R31, [R1+0x24c] ;  /* 0x00024c00011f7983 */ /* 0x000ee20000300800 */
[----:B------:R-:W-:-:S03]  /*1ebf0*/  FMUL R6, R30, UR22 ;  /* 0x000000161e067c20 */ /* 0x000fc60008400000 */
[----:B------:R-:W3:Y:S01]  /*1ec00*/  LDL.LU R30, [R1+0x250] ;  /* 0x00025000011e7983 */ /* 0x000ee20000300800 */
[C---:B------:R-:W-:Y:S02]  /*1ec10*/  ISETP.LT.OR P6, PT, R0.reuse, 0xda, !P2 ;  /* 0x000000da0000780c */ /* 0x040fe400057c1670 */
[C---:B------:R-:W-:Y:S02]  /*1ec20*/  ISETP.LT.OR P5, PT, R0.reuse, 0xe1, !P3 ;  /* 0x000000e10000780c */ /* 0x040fe40005fa1670 */
[C---:B------:R-:W-:Y:S02]  /*1ec30*/  ISETP.LT.OR P0, PT, R0.reuse, 0xe1, !P2 ;  /* 0x000000e10000780c */ /* 0x040fe40005701670 */
[----:B------:R-:W-:-:S07]  /*1ec40*/  ISETP.LT.OR P1, PT, R0, 0xe2, !P2 ;  /* 0x000000e20000780c */ /* 0x000fce0005721670 */
[----:B------:R0:W-:Y:S01]  /*1ec50*/  @!P6 STG.E.U8 desc[UR20][R24.64+0xd9], R13 ;  /* 0x0000d90d1800e986 */ /* 0x0001e2000c101114 */
[C---:B------:R-:W-:Y:S02]  /*1ec60*/  ISETP.LT.OR P6, PT, R0.reuse, 0xe2, !P3 ;  /* 0x000000e20000780c */ /* 0x040fe40005fc1670 */
[----:B------:R-:W-:Y:S01]  /*1ec70*/  F2FP.SATFINITE.E5M2.F32.PACK_AB_MERGE_C R7, RZ, R7, RZ ;  /* 0x00000007ff07723e */ /* 0x000fe200048060ff */
[----:B------:R1:W-:Y:S01]  /*1ec80*/  @!P5 STG.E.U8 desc[UR20][R2.64+0xe0], R9 ;  /* 0x0000e0090200d986 */ /* 0x0003e2000c101114 */
[----:B------:R-:W-:Y:S02]  /*1ec90*/  ISETP.LT.OR P5, PT, R0, 0xea, !P2 ;  /* 0x000000ea0000780c */ /* 0x000fe400057a1670 */
[----:B0-----:R-:W-:Y:S01]  /*1eca0*/  F2FP.SATFINITE.E5M2.F32.PACK_AB_MERGE_C R13, RZ, R4, RZ ;  /* 0x00000004ff0d723e */ /* 0x001fe200048060ff */
[----:B------:R-:W-:-:S06]  /*1ecb0*/  FMUL R4, R38, UR22 ;  /* 0x0000001626047c20 */ /* 0x000fcc0008400000 */
[----:B------:R-:W-:Y:S01]  /*1ecc0*/  @!P6 STG.E.U8 desc[UR20][R2.64+0xe1], R11 ;  /* 0x0000e10b0200e986 */ /* 0x000fe2000c101114 */
[----:B------:R-:W-:-:S03]  /*1ecd0*/  ISETP.LT.OR P6, PT, R0, 0xe9, !P3 ;  /* 0x000000e90000780c */ /* 0x000fc60005fc1670 */
[----:B------:R-:W-:Y:S01]  /*1ece0*/  @!P0 STG.E.U8 desc[UR20][R24.64+0xe0], R15 ;  /* 0x0000e00f18008986 */ /* 0x000fe2000c101114 */
[----:B------:R-:W-:-:S03]  /*1ecf0*/  ISETP.LT.OR P0, PT, R0, 0xea, !P3 ;  /* 0x000000ea0000780c */ /* 0x000fc60005f01670 */
[----:B------:R0:W-:Y:S04]  /*1ed00*/  @!P1 STG.E.U8 desc[UR20][R24.64+0xe1], R7 ;  /* 0x0000e10718009986 */ /* 0x0001e8000c101114 */
[----:B------:R-:W3:Y:S01]  /*1ed10*/  LDL.LU R38, [R1+0x254] ;  /* 0x0002540001267983 */ /* 0x000ee20000300800 */
[----:B-1----:R-:W-:Y:S02]  /*1ed20*/  F2FP.SATFINITE.E5M2.F32.PACK_AB_MERGE_C R9, RZ, R5, RZ ;  /* 0x00000005ff09723e */ /* 0x002fe400048060ff */
[----:B0-----:R-:W-:Y:S01]  /*1ed30*/  F2FP.SATFINITE.E5M2.F32.PACK_AB_MERGE_C R7, RZ, R4, RZ ;  /* 0x00000004ff07723e */ /* 0x001fe200048060ff */
[----:B------:R-:W-:Y:S02]  /*1ed40*/  FMUL R4, R37, UR22 ;  /* 0x0000001625047c20 */ /* 0x000fe40008400000 */
[----:B------:R-:W3:Y:S01]  /*1ed50*/  LDL.LU R37, [R1+0x258] ;  /* 0x0002580001257983 */ /* 0x000ee20000300800 */
[----:B------:R-:W-:-:S02]  /*1ed60*/  F2FP.SATFINITE.E5M2.F32.PACK_AB_MERGE_C R11, RZ, R6, RZ ;  /* 0x00000006ff0b723e */ /* 0x000fc400048060ff */
[----:B------:R-:W-:Y:S01]  /*1ed70*/  F2FP.SATFINITE.E5M2.F32.PACK_AB_MERGE_C R15, RZ, R4, RZ ;  /* 0x00000004ff0f723e */ /* 0x000fe200048060ff */
[----:B------:R-:W-:Y:S04]  /*1ed80*/  @!P6 STG.E.U8 desc[UR20][R2.64+0xe8], R13 ;  /* 0x0000e80d0200e986 */ /* 0x000fe8000c101114 */
[----:B------:R0:W-:Y:S04]  /*1ed90*/  @!P0 STG.E.U8 desc[UR20][R2.64+0xe9], R9 ;  /* 0x0000e90902008986 */ /* 0x0001e8000c101114 */
[----:B------:R1:W-:Y:S01]  /*1eda0*/  @!P5 STG.E.U8 desc[UR20][R24.64+0xe9], R11 ;  /* 0x0000e90b1800d986 */ /* 0x0003e2000c101114 */
[----:B--2---:R-:W-:-:S03]  /*1edb0*/  FMUL R5, R36, UR22 ;  /* 0x0000001624057c20 */ /* 0x004fc60008400000 */
[----:B------:R-:W2:Y:S02]  /*1edc0*/  LDL.LU R36, [R1+0x25c] ;  /* 0x00025c0001247983 */ /* 0x000ea40000300800 */
[----:B0-----:R-:W-:Y:S01]  /*1edd0*/  F2FP.SATFINITE.E5M2.F32.PACK_AB_MERGE_C R9, RZ, R5, RZ ;  /* 0x00000005ff09723e */ /* 0x001fe200048060ff */
[----:B------:R-:W-:Y:S02]  /*1ede0*/  FMUL R6, R35, UR22 ;  /* 0x0000001623067c20 */ /* 0x000fe40008400000 */
[----:B------:R-:W2:Y:S01]  /*1edf0*/  LDL.LU R35, [R1+0x260] ;  /* 0x0002600001237983 */ /* 0x000ea20000300800 */
[----:B----4-:R-:W-:-:S03]  /*1ee00*/  FMUL R4, R34, UR22 ;  /* 0x0000001622047c20 */ /* 0x010fc60008400000 */
[----:B------:R-:W4:Y:S02]  /*1ee10*/  LDL.LU R34, [R1+0x264] ;  /* 0x0002640001227983 */ /* 0x000f240000300800 */
[----:B-1----:R-:W-:Y:S01]  /*1ee20*/  F2FP.SATFINITE.E5M2.F32.PACK_AB_MERGE_C R11, RZ, R4, RZ ;  /* 0x00000004ff0b723e */ /* 0x002fe200048060ff */
[----:B-----5:R-:W-:Y:S02]  /*1ee30*/  FMUL R4, R33, UR22 ;  /* 0x0000001621047c20 */ /* 0x020fe40008400000 */
[----:B------:R-:W5:Y:S03]  /*1ee40*/  LDL.LU R33, [R1+0x268] ;  /* 0x0002680001217983 */ /* 0x000f660000300800 */
[----:B------:R-:W-:Y:S01]  /*1ee50*/  F2FP.SATFINITE.E5M2.F32.PACK_AB_MERGE_C R13, RZ, R4, RZ ;  /* 0x00000004ff0d723e */ /* 0x000fe200048060ff */
        /* <DEDUP_REMOVED lines=9> */
[----:B------:R-:W-:-:S03]  /*1eef0*/  ISETP.LT.OR P1, PT, R0, 0xf1, !P2 ;  /* 0x000000f10000780c */ /* 0x000fc60005721670 */
[----:B------:R1:W-:Y:S01]  /*1ef00*/  @!P6 STG.E.U8 desc[UR20][R2.64+0xf0], R15 ;  /* 0x0000f00f0200e986 */ /* 0x0003e2000c101114 */
[C---:B------:R-:W-:Y:S02]  /*1ef10*/  ISETP.LT.OR P6, PT, R0.reuse, 0xf9, !P3 ;  /* 0x000000f90000780c */ /* 0x040fe40005fc1670 */
[----:B------:R-:W-:Y:S01]  /*1ef20*/  ISETP.LT.OR P3, PT, R0, 0xfa, !P3 ;  /* 0x000000fa0000780c */ /* 0x000fe20005f61670 */
[----:B------:R1:W-:Y:S01]  /*1ef30*/  @!P0 STG.E.U8 desc[UR20][R2.64+0xf1], R9 ;  /* 0x0000f10902008986 */ /* 0x0003e2000c101114 */
[----:B0-----:R-:W-:Y:S02]  /*1ef40*/  F2FP.SATFINITE.E5M2.F32.PACK_AB_MERGE_C R7, RZ, R6, RZ ;  /* 0x00000006ff07723e */ /* 0x001fe400048060ff */
[----:B-1----:R-:W-:Y:S02]  /*1ef50*/  F2FP.SATFINITE.E5M2.F32.PACK_AB_MERGE_C R15, RZ, R5, RZ ;  /* 0x00000005ff0f723e */ /* 0x002fe400048060ff */
[----:B------:R-:W-:Y:S01]  /*1ef60*/  F2FP.SATFINITE.E5M2.F32.PACK_AB_MERGE_C R9, RZ, R4, RZ ;  /* 0x00000004ff09723e */ /* 0x000fe200048060ff */
[----:B------:R-:W-:-:S02]  /*1ef70*/  FMUL R4, R38, UR22 ;  /* 0x0000001626047c20 */ /* 0x000fc40008400000 */
[----:B------:R-:W3:Y:S04]  /*1ef80*/  LDL.LU R38, [R1+0x274] ;  /* 0x0002740001267983 */ /* 0x000ee80000300800 */
[----:B------:R0:W-:Y:S01]  /*1ef90*/  @!P5 STG.E.U8 desc[UR20][R24.64+0xf1], R11 ;  /* 0x0000f10b1800d986 */ /* 0x0001e2000c101114 */
[----:B------:R-:W-:Y:S01]  /*1efa0*/  ISETP.LT.OR P5, PT, R0, 0xf9, !P2 ;  /* 0x000000f90000780c */ /* 0x000fe200057a1670 */
[----:B------:R-:W-:Y:S02]  /*1efb0*/  FMUL R5, R37, UR22 ;  /* 0x0000001625057c20 */ /* 0x000fe40008400000 */
[----:B------:R-:W3:Y:S04]  /*1efc0*/  LDL.LU R37, [R1+0x278] ;  /* 0x0002780001257983 */ /* 0x000ee80000300800 */
[----:B------:R1:W-:Y:S04]  /*1efd0*/  @!P1 STG.E.U8 desc[UR20][R24.64+0xf0], R7 ;  /* 0x0000f00718009986 */ /* 0x0003e8000c101114 */
[----:B------:R-:W-:Y:S04]  /*1efe0*/  @!P6 STG.E.U8 desc[UR20][R2.64+0xf8], R13 ;  /* 0x0000f80d0200e986 */ /* 0x000fe8000c101114 */
[----:B------:R4:W-:Y:S01]  /*1eff0*/  @!P3 STG.E.U8 desc[UR20][R2.64+0xf9], R15 ;  /* 0x0000f90f0200b986 */ /* 0x0009e2000c101114 */
[----:B0-----:R-:W-:-:S03]  /*1f000*/  F2FP.SATFINITE.E5M2.F32.PACK_AB_MERGE_C R11, RZ, R4, RZ ;  /* 0x00000004ff0b723e */ /* 0x001fc600048060ff */
[----:B------:R0:W-:Y:S01]  /*1f010*/  @!P5 STG.E.U8 desc[UR20][R24.64+0xf8], R9 ;  /* 0x0000f8091800d986 */ /* 0x0001e2000c101114 */
[----:B--2---:R-:W-:-:S03]  /*1f020*/  FMUL R6, R36, UR22 ;  /* 0x0000001624067c20 */ /* 0x004fc60008400000 */
[----:B------:R-:W2:Y:S01]  /*1f030*/  LDL.LU R36, [R1+0x27c] ;  /* 0x00027c0001247983 */ /* 0x000ea20000300800 */
[----:B-1----:R-:W-:-:S03]  /*1f040*/  FMUL R7, R35, UR22 ;  /* 0x0000001623077c20 */ /* 0x002fc60008400000 */
        /* <DEDUP_REMOVED lines=10> */
[----:B------:R-:W-:Y:S02]  /*1f0f0*/  ISETP.GE.AND P1, PT, R32, 0x81, PT ;  /* 0x000000812000780c */ /* 0x000fe40003f26270 */
[C---:B------:R-:W-:Y:S02]  /*1f100*/  ISETP.LT.OR P2, PT, R0.reuse, 0xfa, !P2 ;  /* 0x000000fa0000780c */ /* 0x040fe40005741670 */
[C---:B------:R-:W-:Y:S02]  /*1f110*/  ISETP.LT.OR P6, PT, R0.reuse, 0x1, !P1 ;  /* 0x000000010000780c */ /* 0x040fe40004fc1670 */
[----:B------:R-:W-:Y:S02]  /*1f120*/  ISETP.LT.OR P3, PT, R0, 0x2, !P1 ;  /* 0x000000020000780c */ /* 0x000fe40004f61670 */
[----:B------:R-:W-:Y:S02]  /*1f130*/  F2FP.SATFINITE.E5M2.F32.PACK_AB_MERGE_C R5, RZ, R5, RZ ;  /* 0x00000005ff05723e */ /* 0x000fe400048060ff */
[----:B------:R-:W-:-:S05]  /*1f140*/  ISETP.GE.AND P0, PT, R32, 0x89, PT ;  /* 0x000000892000780c */ /* 0x000fca0003f06270 */
[----:B------:R-:W-:Y:S01]  /*1f150*/  @!P2 STG.E.U8 desc[UR20][R24.64+0xf9], R11 ;  /* 0x0000f90b1800a986 */ /* 0x000fe2000c101114 */
[----:B------:R-:W-:-:S03]  /*1f160*/  F2FP.SATFINITE.E5M2.F32.PACK_AB_MERGE_C R13, RZ, R6, RZ ;  /* 0x00000006ff0d723e */ /* 0x000fc600048060ff */
[----:B------:R0:W-:Y:S01]  /*1f170*/  @!P6 STG.E.U8 desc[UR20][R28.64], R5 ;  /* 0x000000051c00e986 */ /* 0x0001e2000c101114 */
[C---:B------:R-:W-:Y:S02]  /*1f180*/  ISETP.LT.OR P6, PT, R0.reuse, 0x2, !P0 ;  /* 0x000000020000780c */ /* 0x040fe400047c1670 */
[C---:B------:R-:W-:Y:S01]  /*1f190*/  ISETP.LT.OR P5, PT, R0.reuse, 0x1, !P0 ;  /* 0x000000010000780c */ /* 0x040fe200047a1670 */
[----:B------:R1:W-:Y:S01]  /*1f1a0*/  @!P3 STG.E.U8 desc[UR20][R28.64+0x1], R13 ;  /* 0x0000010d1c00b986 */ /* 0x0003e2000c101114 */
[----:B------:R-:W-:Y:S02]  /*1f1b0*/  ISETP.LT.OR P2, PT, R0, 0xa, !P1 ;  /* 0x0000000a0000780c */ /* 0x000fe40004f41670 */
[----:B0-----:R-:W-:Y:S02]  /*1f1c0*/  F2FP.SATFINITE.E5M2.F32.PACK_AB_MERGE_C R5, RZ, R3, RZ ;  /* 0x00000003ff05723e */ /* 0x001fe400048060ff */
[----:B-1----:R-:W-:Y:S01]  /*1f1d0*/  F2FP.SATFINITE.E5M2.F32.PACK_AB_MERGE_C R13, RZ, R2, RZ ;  /* 0x00000002ff0d723e */ /* 0x002fe200048060ff */
[----:B------:R-:W-:-:S02]  /*1f1e0*/  FMUL R3, R38, UR22 ;  /* 0x0000001626037c20 */ /* 0x000fc40008400000 */
[----:B------:R-:W3:Y:S01]  /*1f1f0*/  LDL.LU R38, [R1+0x294] ;  /* 0x0002940001267983 */ /* 0x000ee20000300800 */
[----:B------:R-:W-:Y:S02]  /*1f200*/  F2FP.SATFINITE.E5M2.F32.PACK_AB_MERGE_C R11, RZ, R4, RZ ;  /* 0x00000004ff0b723e */ /* 0x000fe400048060ff */
[----:B------:R-:W-:Y:S01]  /*1f210*/  ISETP.LT.OR P3, PT, R0, 0x9, !P1 ;  /* 0x000000090000780c */ /* 0x000fe20004f61670 */
[----:B------:R0:W-:Y:S01]  /*1f220*/  @!P6 STG.E.U8 desc[UR20][R26.64+0x1], R9 ;  /* 0x000001091a00e986 */ /* 0x0001e2000c101114 */
[----:B------:R-:W-:-:S03]  /*1f230*/  FMUL R2, R37, UR22 ;  /* 0x0000001625027c20 */ /* 0x000fc60008400000 */
[----:B------:R-:W3:Y:S01]  /*1f240*/  LDL.LU R37, [R1+0x298] ;  /* 0x0002980001257983 */ /* 0x000ee20000300800 */
[----:B------:R-:W-:Y:S02]  /*1f250*/  F2FP.SATFINITE.E5M2.F32.PACK_AB_MERGE_C R7, RZ, R7, RZ ;  /* 0x00000007ff07723e */ /* 0x000fe400048060ff */
[----:B0-----:R-:W-:-:S03]  /*1f260*/  F2FP.SATFINITE.E5M2.F32.PACK_AB_MERGE_C R9, RZ, R2, RZ ;  /* 0x00000002ff09723e */ /* 0x001fc600048060ff */
        /* <DEDUP_REMOVED lines=8> */
[----:B------:R-:W2:Y:S03]  /*1f2f0*/  LDL.LU R35, [R1+0x2a0] ;  /* 0x0002a00001237983 */ /* 0x000ea60000300800 */
[----:B------:R-:W-:Y:S01]  /*1f300*/  F2FP.SATFINITE.E5M2.F32.PACK_AB_MERGE_C R15, RZ, R2, RZ ;  /* 0x00000002ff0f723e */ /* 0x000fe200048060ff */
[----:B----4-:R-:W-:Y:S02]  /*1f310*/  FMUL R2, R34, UR22 ;  /* 0x0000001622027c20 */ /* 0x010fe40008400000 */
[----:B------:R-:W4:Y:S01]  /*1f320*/  LDL.LU R34, [R1+0x2a4] ;  /* 0x0002a40001227983 */ /* 0x000f220000300800 */
[----:B-----5:R-:W-:-:S03]  /*1f330*/  FMUL R3, R33, UR22 ;  /* 0x0000001621037c20 */ /* 0x020fc60008400000 */
[----:B------:R-:W5:Y:S01]  /*1f340*/  LDL.LU R33, [R1+0x2a8] ;  /* 0x0002a80001217983 */ /* 0x000f620000300800 */
[----:B---3--:R-:W-:-:S03]  /*1f350*/  FMUL R4, R31, UR22 ;  /* 0x000000161f047c20 */ /* 0x008fc60008400000 */
[----:B------:R-:W3:Y:S01]  /*1f360*/  LDL.LU R31, [R1+0x2ac] ;  /* 0x0002ac00011f7983 */ /* 0x000ee20000300800 */
[----:B0-----:R-:W-:-:S03]  /*1f370*/  FMUL R5, R30, UR22 ;  /* 0x000000161e057c20 */ /* 0x001fc60008400000 */
[----:B------:R-:W3:Y:S01]  /*1f380*/  LDL.LU R30, [R1+0x2b0] ;  /* 0x0002b000011e7983 */ /* 0x000ee20000300800 */
[C---:B------:R-:W-:Y:S02]  /*1f390*/  ISETP.LT.OR P6, PT, R0.reuse, 0xa, !P0 ;  /* 0x0000000a0000780c */ /* 0x040fe400047c1670 */
[C---:B------:R-:W-:Y:S02]  /*1f3a0*/  ISETP.LT.OR P5, PT, R0.reuse, 0x9, !P0 ;  /* 0x000000090000780c */ /* 0x040fe400047a1670 */
[C---:B------:R-:W-:Y:S02]  /*1f3b0*/  ISETP.LT.OR P3, PT, R0.reuse, 0x11, !P1 ;  /* 0x000000110000780c */ /* 0x040fe40004f61670 */
[----:B------:R-:W-:-:S07]  /*1f3c0*/  ISETP.LT.OR P2, PT, R0, 0x12, !P1 ;  /* 0x000000120000780c */ /* 0x000fce0004f41670 */
[----:B------:R0:W-:Y:S01]  /*1f3d0*/  @!P6 STG.E.U8 desc[UR20][R26.64+0x9], R7 ;  /* 0x000009071a00e986 */ /* 0x0001e2000c101114 */
[----:B------:R-:W-:-:S03]  /*1f3e0*/  ISETP.LT.OR P6, PT, R0, 0x12, !P0 ;  /* 0x000000120000780c */ /* 0x000fc600047c1670 */
[----:B------:R-:W-:Y:S01]  /*1f3f0*/  @!P5 STG.E.U8 desc[UR20][R26.64+0x8], R13 ;  /* 0x0000080d1a00d986 */ /* 0x000fe2000c101114 */
[----:B------:R-:W-:-:S03]  /*1f400*/  ISETP.LT.OR P5, PT, R0, 0x11, !P0 ;  /* 0x000000110000780c */ /* 0x000fc600047a1670 */
[----:B------:R1:W-:Y:S01]  /*1f410*/  @!P3 STG.E.U8 desc[UR20][R28.64+0x10], R9 ;  /* 0x000010091c00b986 */ /* 0x0003e2000c101114 */
[C---:B------:R-:W-:Y:S02]  /*1f420*/  ISETP.LT.OR P3, PT, R0.reuse, 0x19, !P1 ;  /* 0x000000190000780c */ /* 0x040fe40004f61670 */
[----:B0-----:R-:W-:Y:S01]  /*1f430*/  F2FP.SATFINITE.E5M2.F32.PACK_AB_MERGE_C R7, RZ, R2, RZ ;  /* 0x00000002ff07723e */ /* 0x001fe200048060ff */
[----:B------:R0:W-:Y:S01]  /*1f440*/  @!P2 STG.E.U8 desc[UR20][R28.64+0x11], R11 ;  /* 0x0000110b1c00a986 */ /* 0x0001e2000c101114 */
[----:B------:R-:W-:Y:S02]  /*1f450*/  ISETP.LT.OR P2, PT, R0, 0x1a, !P1 ;  /* 0x0000001a0000780c */ /* 0x000fe40004f41670 */
[----:B-1----:R-:W-:Y:S01]  /*1f460*/  F2FP.SATFINITE.E5M2.F32.PACK_AB_MERGE_C R9, RZ, R3, RZ ;  /* 0x00000003ff09723e */ /* 0x002fe200048060ff */
[----:B------:R-:W-:Y:S02]  /*1f470*/  FMUL R2, R38, UR22 ;  /* 0x0000001626027c20 */ /* 0x000fe40008400000 */
[----:B------:R-:W3:Y:S01]  /*1f480*/  LDL.LU R38, [R1+0x2b4] ;  /* 0x0002b40001267983 */ /* 0x000ee20000300800 */
[----:B0-----:R-:W-:-:S03]  /*1f490*/  F2FP.SATFINITE.E5M2.F32.PACK_AB_MERGE_C R11, RZ, R4, RZ ;  /* 0x00000004ff0b723e */ /* 0x001fc600048060ff */
[----:B------:R0:W-:Y:S01]  /*1f4a0*/  @!P6 STG.E.U8 desc[UR20][R26.64+0x11], R7 ;  /* 0x000011071a00e986 */ /* 0x0001e2000c101114 */
[----:B------:R-:W-:Y:S01]  /*1f4b0*/  ISETP.LT.OR P6, PT, R0, 0x1a, !P0 ;  /* 0x0000001a0000780c */ /* 0x000fe200047c1670 */
[----:B------:R-:W-:Y:S02]  /*1f4c0*/  FMUL R3, R37, UR22 ;  /* 0x0000001625037c20 */ /* 0x000fe40008400000 */
[----:B------:R-:W3:Y:S01]  /*1f4d0*/  LDL.LU R37, [R1+0x2b8] ;  /* 0x0002b80001257983 */ /* 0x000ee20000300800 */
[----:B0-----:R-:W-:-:S03]  /*1f4e0*/  F2FP.SATFINITE.E5M2.F32.PACK_AB_MERGE_C R7, RZ, R2, RZ ;  /* 0x00000002ff07723e */ /* 0x001fc600048060ff */
[----:B------:R-:W-:Y:S04]  /*1f4f0*/  @!P5 STG.E.U8 desc[UR20][R26.64+0x10], R15 ;  /* 0x0000100f1a00d986 */ /* 0x000fe8000c101114 */
        /* <DEDUP_REMOVED lines=13> */
[----:B------:R-:W5:Y:S02]  /*1f5d0*/  LDL.LU R33, [R1+0x2c8] ;  /* 0x0002c80001217983 */ /* 0x000f640000300800 */
        /* <DEDUP_REMOVED lines=8> */
[----:B------:R-:W-:Y:S02]  /*1f660*/  F2FP.SATFINITE.E5M2.F32.PACK_AB_MERGE_C R5, RZ, R5, RZ ;  /* 0x00000005ff05723e */ /* 0x000fe400048060ff */
[----:B------:R-:W-:-:S05]  /*1f670*/  ISETP.LT.OR P6, PT, R0, 0x22, !P0 ;  /* 0x000000220000780c */ /* 0x000fca00047c1670 */
[----:B------:R0:W-:Y:S01]  /*1f680*/  @!P5 STG.E.U8 desc[UR20][R26.64+0x18], R5 ;  /* 0x000018051a00d986 */ /* 0x0001e2000c101114 */
[----:B------:R-:W-:-:S03]  /*1f690*/  ISETP.LT.OR P5, PT, R0, 0x21, !P0 ;  /* 0x000000210000780c */ /* 0x000fc600047a1670 */
[----:B------:R-:W-:Y:S01]  /*1f6a0*/  @!P3 STG.E.U8 desc[UR20][R28.64+0x20], R9 ;  /* 0x000020091c00b986 */ /* 0x000fe2000c101114 */
[----:B------:R-:W-:-:S03]  /*1f6b0*/  ISETP.LT.OR P3, PT, R0, 0x29, !P1 ;  /* 0x000000290000780c */ /* 0x000fc60004f61670 */
[----:B------:R1:W-:Y:S01]  /*1f6c0*/  @!P2 STG.E.U8 desc[UR20][R28.64+0x21], R11 ;  /* 0x0000210b1c00a986 */ /* 0x0003e2000c101114 */
[----:B------:R-:W-:Y:S02]  /*1f6d0*/  ISETP.LT.OR P2, PT, R0, 0x2a, !P1 ;  /* 0x0000002a0000780c */ /* 0x000fe40004f41670 */
[----:B0-----:R-:W-:Y:S02]  /*1f6e0*/  F2FP.SATFINITE.E5M2.F32.PACK_AB_MERGE_C R5, RZ, R3, RZ ;  /* 0x00000003ff05723e */ /* 0x001fe400048060ff */
[----:B-1----:R-:W-:Y:S01]  /*1f6f0*/  F2FP.SATFINITE.E5M2.F32.PACK_AB_MERGE_C R11, RZ, R2, RZ ;  /* 0x00000002ff0b723e */ /* 0x002fe200048060ff */
[----:B------:R-:W-:Y:S02]  /*1f700*/  FMUL R2, R38, UR22 ;  /* 0x0000001626027c20 */ /* 0x000fe40008400000 */
[----:B------:R-:W3:Y:S01]  /*1f710*/  LDL.LU R38, [R1+0x2d4] ;  /* 0x0002d40001267983 */ /* 0x000ee20000300800 */
[----:B------:R-:W-:-:S03]  /*1f720*/  F2FP.SATFINITE.E5M2.F32.PACK_AB_MERGE_C R9, RZ, R4, RZ ;  /* 0x00000004ff09723e */ /* 0x000fc600048060ff */
[----:B------:R-:W-:Y:S01]  /*1f730*/  @!P6 STG.E.U8 desc[UR20][R26.64+0x21], R5 ;  /* 0x000021051a00e986 */ /* 0x000fe2000c101114 */
[----:B------:R-:W-:Y:S01]  /*1f740*/  ISETP.LT.OR P6, PT, R0, 0x2a, !P0 ;  /* 0x0000002a0000780c */ /* 0x000fe200047c1670 */
[----:B------:R-:W-:Y:S02]  /*1f750*/  FMUL R3, R37, UR22 ;  /* 0x0000001625037c20 */ /* 0x000fe40008400000 */
[----:B------:R-:W3:Y:S04]  /*1f760*/  LDL.LU R37, [R1+0x2d8] ;  /* 0x0002d80001257983 */ /* 0x000ee80000300800 */
[----:B------:R-:W-:Y:S04]  /*1f770*/  @!P5 STG.E.U8 desc[UR20][R26.64+0x20], R13 ;  /* 0x0000200d1a00d986 */ /* 0x000fe8000c101114 */
[----:B------:R0:W-:Y:S04]  /*1f780*/  @!P3 STG.E.U8 desc[UR20][R28.64+0x28], R7 ;  /* 0x000028071c00b986 */ /* 0x0001e8000c101114 */
[----:B------:R1:W-:Y:S01]  /*1f790*/  @!P2 STG.E.U8 desc[UR20][R28.64+0x29], R9 ;  /* 0x000029091c00a986 */ /* 0x0003e2000c101114 */
[----:B0-----:R-:W-:-:S02]  /*1f7a0*/  F2FP.SATFINITE.E5M2.F32.PACK_AB_MERGE_C R7, RZ, R2, RZ ;  /* 0x00000002ff07723e */ /* 0x001fc400048060ff */
[----:B-1----:R-:W-:-:S03]  /*1f7b0*/  F2FP.SATFINITE.E5M2.F32.PACK_AB_MERGE_C R9, RZ, R3, RZ ;  /* 0x00000003ff09723e */ /* 0x002fc600048060ff */
[----:B------:R0:W-:Y:S01]  /*1f7c0*/  @!P6 STG.E.U8 desc[UR20][R26.64+0x29], R7 ;  /* 0x000029071a00e986 */ /* 0x0001e2000c101114 */
[----:B--2---:R-:W-:-:S03]  /*1f7d0*/  FMUL R4, R36, UR22 ;  /* 0x0000001624047c20 */ /* 0x004fc60008400000 */
[----:B------:R-:W2:Y:S02]  /*1f7e0*/  LDL.LU R36, [R1+0x2dc] ;  /* 0x0002dc0001247983 */ /* 0x000ea40000300800 */
[----:B------:R-:W-:Y:S01]  /*1f7f0*/  F2FP.SATFINITE.E5M2.F32.PACK_AB_MERGE_C R13, RZ, R4, RZ ;  /* 0x00000004ff0d723e */ /* 0x000fe200048060ff */
        /* <DEDUP_REMOVED lines=15> */
[----:B------:R-:W-:Y:S01]  /*1f8f0*/  @!P5 STG.E.U8 desc[UR20][R26.64+0x28], R11 ;  /* 0x0000280b1a00d986 */ /* 0x000fe2000c101114 */
[----:B------:R-:W-:-:S03]  /*1f900*/  ISETP.LT.OR P5, PT, R0, 0x31, !P0 ;  /* 0x000000310000780c */ /* 0x000fc600047a1670 */
[----:B------:R0:W-:Y:S01]  /*1f910*/  @!P2 STG.E.U8 desc[UR20][R28.64+0x31], R13 ;  /* 0x0000310d1c00a986 */ /* 0x0001e2000c101114 */
[----:B------:R-:W-:-:S03]  /*1f920*/  ISETP.LT.OR P2, PT, R0, 0x3a, !P1 ;  /* 0x0000003a0000780c */ /* 0x000fc60004f41670 */
[----:B------:R1:W-:Y:S01]  /*1f930*/  @!P3 STG.E.U8 desc[UR20][R28.64+0x30], R9 ;  /* 0x000030091c00b986 */ /* 0x0003e2000c101114 */
[----:B------:R-:W-:Y:S02]  /*1f940*/  ISETP.LT.OR P3, PT, R0, 0x39, !P1 ;  /* 0x000000390000780c */ /* 0x000fe40004f61670 */
[----:B------:R-:W-:Y:S02]  /*1f950*/  F2FP.SATFINITE.E5M2.F32.PACK_AB_MERGE_C R5, RZ, R5, RZ ;  /* 0x00000005ff05723e */ /* 0x000fe400048060ff */
[----:B0-----:R-:W-:Y:S02]  /*1f960*/  F2FP.SATFINITE.E5M2.F32.PACK_AB_MERGE_C R13, RZ, R2, RZ ;  /* 0x00000002ff0d723e */ /* 0x001fe400048060ff */
[----:B-1----:R-:W-:Y:S01]  /*1f970*/  F2FP.SATFINITE.E5M2.F32.PACK_AB_MERGE_C R9, RZ, R3, RZ ;  /* 0x00000003ff09723e */ /* 0x002fe200048060ff */
[----:B------:R-:W-:Y:S02]  /*1f980*/  FMUL R3, R38, UR22 ;  /* 0x0000001626037c20 */ /* 0x000fe40008400000 */
[----:B------:R-:W3:Y:S01]  /*1f990*/  LDL.LU R38, [R1+0x2f4] ;  /* 0x0002f40001267983 */ /* 0x000ee20000300800 */
[----:B------:R-:W-:-:S03]  /*1f9a0*/  F2FP.SATFINITE.E5M2.F32.PACK_AB_MERGE_C R11, RZ, R4, RZ ;  /* 0x00000004ff0b723e */ /* 0x000fc600048060ff */
[----:B------:R0:W-:Y:S01]  /*1f9b0*/  @!P6 STG.E.U8 desc[UR20][R26.64+0x31], R7 ;  /* 0x000031071a00e986 */ /* 0x0001e2000c101114 */
[----:B------:R-:W-:-:S03]  /*1f9c0*/  FMUL R2, R37, UR22 ;  /* 0x0000001625027c20 */ /* 0x000fc60008400000 */
[----:B------:R-:W3:Y:S01]  /*1f9d0*/  LDL.LU R37, [R1+0x2f8] ;  /* 0x0002f80001257983 */ /* 0x000ee20000300800 */
[----:B------:R-:W-:Y:S02]  /*1f9e0*/  ISETP.LT.OR P6, PT, R0, 0x3a, !P0 ;  /* 0x0000003a0000780c */ /* 0x000fe400047c1670 */
[----:B0-----:R-:W-:Y:S01]  /*1f9f0*/  F2FP.SATFINITE.E5M2.F32.PACK_AB_MERGE_C R7, RZ, R2, RZ ;  /* 0x00000002ff07723e */ /* 0x001fe200048060ff */
[----:B------:R0:W-:Y:S04]  /*1fa00*/  @!P5 STG.E.U8 desc[UR20][R26.64+0x30], R5 ;  /* 0x000030051a00d986 */ /* 0x0001e8000c101114 */
[----:B------:R-:W-:Y:S04]  /*1fa10*/  @!P2 STG.E.U8 desc[UR20][R28.64+0x39], R11 ;  /* 0x0000390b1c00a986 */ /* 0x000fe8000c101114 */
[----:B------:R1:W-:Y:S01]  /*1fa20*/  @!P3 STG.E.U8 desc[UR20][R28.64+0x38], R9 ;  /* 0x000038091c00b986 */ /* 0x0003e2000c101114 */
[----:B0-----:R-:W-:-:S05]  /*1fa30*/  F2FP.SATFINITE.E5M2.F32.PACK_AB_MERGE_C R5, RZ, R3, RZ ;  /* 0x00000003ff05723e */ /* 0x001fca00048060ff */
        /* <DEDUP_REMOVED lines=42> */
[----:B------:R-:W-:Y:S01]  /*1fce0*/  F2FP.SATFINITE.E5M2.F32.PACK_AB_MERGE_C R11, RZ, R4, RZ ;  /* 0x00000004ff0b723e */ /* 0x000fe200048060ff */
[----:B------:R-:W-:Y:S02]  /*1fcf0*/  FMUL R2, R35, UR22 ;  /* 0x0000001623027c20 */ /* 0x000fe40008400000 */
[----:B------:R-:W2:Y:S03]  /*1fd00*/  LDL.LU R35, [R1+0x320] ;  /* 0x0003200001237983 */ /* 0x000ea60000300800 */
[----:B-1----:R-:W-:Y:S01]  /*1fd10*/  F2FP.SATFINITE.E5M2.F32.PACK_AB_MERGE_C R13, RZ, R2, RZ ;  /* 0x00000002ff0d723e */ /* 0x002fe200048060ff */
        /* <DEDUP_REMOVED lines=146> */
[----:B------:R-:W-:-:S03]  /*20640*/  FMUL R3, R37, UR22 ;  /* 0x0000001625037c20 */ /* 0x000fc60008400000 */
[----:B------:R-:W3:Y:S04]  /*20650*/  LDL.LU R37, [R1+0x398] ;  /* 0x0003980001257983 */ /* 0x000ee80000300800 */
[----:B------:R-:W-:Y:S04]  /*20660*/  @!P5 STG.E.U8 desc[UR20][R26.64+0x80], R13 ;  /* 0x0000800d1a00d986 */ /* 0x000fe8000c101114 */
[----:B------:R0:W-:Y:S04]  /*20670*/  @!P3 STG.E.U8 desc[UR20][R28.64+0x88], R7 ;  /* 0x000088071c00b986 */ /* 0x0001e8000c101114 */
[----:B------:R1:W-:Y:S01]  /*20680*/  @!P2 STG.E.U8 desc[UR20][R28.64+0x89], R9 ;  /* 0x000089091c00a986 */ /* 0x0003e2000c101114 */
[----:B0-----:R-:W-:-:S02]  /*20690*/  F2FP.SATFINITE.E5M2.F32.PACK_AB_MERGE_C R7, RZ, R2, RZ ;  /* 0x00000002ff07723e */ /* 0x001fc400048060ff */
[----:B-1----:R-:W-:Y:S01]  /*206a0*/  F2FP.SATFINITE.E5M2.F32.PACK_AB_MERGE_C R9, RZ, R3, RZ ;  /* 0x00000003ff09723e */ /* 0x002fe200048060ff */
[----:B--2---:R-:W-:Y:S02]  /*206b0*/  FMUL R4, R36, UR22 ;  /* 0x0000001624047c20 */ /* 0x004fe40008400000 */
[----:B------:R-:W2:Y:S03]  /*206c0*/  LDL.LU R36, [R1+0x39c] ;  /* 0x00039c0001247983 */ /* 0x000ea60000300800 */
[----:B------:R-:W-:Y:S01]  /*206d0*/  F2FP.SATFINITE.E5M2.F32.PACK_AB_MERGE_C R13, RZ, R4, RZ ;  /* 0x00000004ff0d723e */ /* 0x000fe200048060ff */
[----:B------:R-:W-:Y:S02]  /*206e0*/  FMUL R5, R35, UR22 ;  /* 0x0000001623057c20 */ /* 0x000fe40008400000 */
[----:B------:R-:W2:Y:S01]  /*206f0*/  LDL.LU R35, [R1+0x3a0] ;  /* 0x0003a00001237983 */ /* 0x000ea20000300800 */
[----:B----4-:R-:W-:-:S03]  /*20700*/  FMUL R2, R34, UR22 ;  /* 0x0000001622027c20 */ /* 0x010fc60008400000 */
[----:B------:R-:W4:Y:S01]  /*20710*/  LDL.LU R34, [R1+0x3a4] ;  /* 0x0003a40001227983 */ /* 0x000f220000300800 */
[----:B-----5:R-:W-:-:S03]  /*20720*/  FMUL R3, R33, UR22 ;  /* 0x0000001621037c20 */ /* 0x020fc60008400000 */
[----:B------:R-:W5:Y:S01]  /*20730*/  LDL.LU R33, [R1+0x3a8] ;  /* 0x0003a80001217983 */ /* 0x000f620000300800 */
        /* <DEDUP_REMOVED lines=16> */
[----:B------:R-:W-:Y:S01]  /*20840*/  @!P2 STG.E.U8 desc[UR20][R28.64+0x91], R13 ;  /* 0x0000910d1c00a986 */ /* 0x000fe2000c101114 */
[----:B------:R-:W-:Y:S02]  /*20850*/  ISETP.LT.OR P2, PT, R0, 0x9a, !P1 ;  /* 0x0000009a0000780c */ /* 0x000fe40004f41670 */
        /* <DEDUP_REMOVED lines=82> */
[----:B------:R0:W-:Y:S01]  /*20d80*/  @!P6 STG.E.U8 desc[UR20][R26.64+0xb1], R7 ;  /* 0x0000b1071a00e986 */ /* 0x0001e2000c101114 */
[----:B------:R-:W-:-:S03]  /*20d90*/  FMUL R3, R38, UR22 ;  /* 0x0000001626037c20 */ /* 0x000fc60008400000 */
[----:B------:R-:W3:Y:S01]  /*20da0*/  LDL.LU R38, [R1+0x3f4] ;  /* 0x0003f40001267983 */ /* 0x000ee20000300800 */
[----:B------:R-:W-:Y:S02]  /*20db0*/  F2FP.SATFINITE.E5M2.F32.PACK_AB_MERGE_C R11, RZ, R4, RZ ;  /* 0x00000004ff0b723e */ /* 0x000fe400048060ff */
[----:B------:R-:W-:Y:S01]  /*20dc0*/  ISETP.LT.OR P6, PT, R0, 0xba, !P0 ;  /* 0x000000ba0000780c */ /* 0x000fe200047c1670 */
[----:B------:R-:W-:Y:S02]  /*20dd0*/  FMUL R2, R37, UR22 ;  /* 0x0000001625027c20 */ /* 0x000fe40008400000 */
[----:B------:R-:W3:Y:S03]  /*20de0*/  LDL.LU R37, [R1+0x3f8] ;  /* 0x0003f80001257983 */ /* 0x000ee60000300800 */
        /* <DEDUP_REMOVED lines=31> */
[----:B-1----:R-:W-:-:S03]  /*20fe0*/  F2FP.SATFINITE.E5M2.F32.PACK_AB_MERGE_C R9, RZ, R3, RZ ;  /* 0x00000003ff09723e */ /* 0x002fc600048060ff */
[----:B------:R0:W-:Y:S01]  /*20ff0*/  @!P6 STG.E.U8 desc[UR20][R26.64+0xc1], R7 ;  /* 0x0000c1071a00e986 */ /* 0x0001e2000c101114 */
[----:B------:R-:W-:Y:S01]  /*21000*/  FMUL R2, R38, UR22 ;  /* 0x0000001626027c20 */ /* 0x000fe20008400000 */
[----:B------:R-:W-:Y:S02]  /*21010*/  ISETP.LT.OR P6, PT, R0, 0xca, !P0 ;  /* 0x000000ca0000780c */ /* 0x000fe400047c1670 */
[----:B------:R-:W3:Y:S01]  /*21020*/  LDL.LU R38, [R1+0x414] ;  /* 0x0004140001267983 */ /* 0x000ee20000300800 */
[----:B------:R-:W-:Y:S01]  /*21030*/  F2FP.SATFINITE.E5M2.F32.PACK_AB_MERGE_C R13, RZ, R4, RZ ;  /* 0x00000004ff0d723e */ /* 0x000fe200048060ff */
        /* <DEDUP_REMOVED lines=24> */
[C---:B------:R-:W-:Y:S01]  /*211c0*/  ISETP.LT.OR P3, PT, R0.reuse, 0xd1, !P1 ;  /* 0x000000d10000780c */ /* 0x040fe20004f61670 */
[----:B------:R-:W3:Y:S01]  /*211d0*/  LDL.LU R40, [R1+0x434] ;  /* 0x0004340001287983 */ /* 0x000ee20000300800 */
[C---:B------:R-:W-:Y:S02]  /*211e0*/  ISETP.LT.OR P2, PT, R0.reuse, 0xd2, !P1 ;  /* 0x000000d20000780c */ /* 0x040fe40004f41670 */
[----:B------:R-:W-:Y:S02]  /*211f0*/  ISETP.LT.OR P6, PT, R0, 0xd2, !P0 ;  /* 0x000000d20000780c */ /* 0x000fe400047c1670 */
[----:B------:R-:W-:-:S05]  /*21200*/  F2FP.SATFINITE.E5M2.F32.PACK_AB_MERGE_C R5, RZ, R5, RZ ;  /* 0x00000005ff05723e */ /* 0x000fca00048060ff */
[----:B------:R0:W-:Y:S01]  /*21210*/  @!P5 STG.E.U8 desc[UR20][R26.64+0xc8], R5 ;  /* 0x0000c8051a00d986 */ /* 0x0001e2000c101114 */
[----:B------:R-:W-:-:S03]  /*21220*/  ISETP.LT.OR P5, PT, R0, 0xd1, !P0 ;  /* 0x000000d10000780c */ /* 0x000fc600047a1670 */
[----:B------:R-:W-:Y:S01]  /*21230*/  @!P3 STG.E.U8 desc[UR20][R28.64+0xd0], R9 ;  /* 0x0000d0091c00b986 */ /* 0x000fe2000c101114 */
[----:B------:R-:W-:-:S03]  /*21240*/  ISETP.LT.OR P3, PT, R0, 0xd9, !P1 ;  /* 0x000000d90000780c */ /* 0x000fc60004f61670 */
[----:B------:R1:W-:Y:S01]  /*21250*/  @!P2 STG.E.U8 desc[UR20][R28.64+0xd1], R11 ;  /* 0x0000d10b1c00a986 */ /* 0x0003e2000c101114 */
[----:B0-----:R-:W-:Y:S02]  /*21260*/  F2FP.SATFINITE.E5M2.F32.PACK_AB_MERGE_C R5, RZ, R3, RZ ;  /* 0x00000003ff05723e */ /* 0x001fe400048060ff */
[----:B------:R-:W-:-:S03]  /*21270*/  ISETP.LT.OR P2, PT, R0, 0xda, !P1 ;  /* 0x000000da0000780c */ /* 0x000fc60004f41670 */
[----:B------:R-:W-:Y:S01]  /*21280*/  @!P6 STG.E.U8 desc[UR20][R26.64+0xd1], R5 ;  /* 0x0000d1051a00e986 */ /* 0x000fe2000c101114 */
[----:B-1----:R-:W-:Y:S02]  /*21290*/  F2FP.SATFINITE.E5M2.F32.PACK_AB_MERGE_C R11, RZ, R2, RZ ;  /* 0x00000002ff0b723e */ /* 0x002fe400048060ff */
[----:B------:R-:W-:Y:S01]  /*212a0*/  ISETP.LT.OR P6, PT, R0, 0xda, !P0 ;  /* 0x000000da0000780c */ /* 0x000fe200047c1670 */
[----:B------:R-:W-:Y:S02]  /*212b0*/  FMUL R2, R38, UR22 ;  /* 0x0000001626027c20 */ /* 0x000fe40008400000 */
[----:B------:R-:W3:Y:S01]  /*212c0*/  LDL.LU R38, [R1+0x438] ;  /* 0x0004380001267983 */ /* 0x000ee20000300800 */
[----:B------:R-:W-:Y:S01]  /*212d0*/  F2FP.SATFINITE.E5M2.F32.PACK_AB_MERGE_C R9, RZ, R4, RZ ;  /* 0x00000004ff09723e */ /* 0x000fe200048060ff */
        /* <DEDUP_REMOVED lines=14> */
[----:B------:R-:W4:Y:S02]  /*213c0*/  LDL.LU R34, [R1+0x448] ;  /* 0x0004480001227983 */ /* 0x000f240000300800 */
[----:B0-----:R-:W-:Y:S01]  /*213d0*/  F2FP.SATFINITE.E5M2.F32.PACK_AB_MERGE_C R7, RZ, R2, RZ ;  /* 0x00000002ff07723e */ /* 0x001fe200048060ff */
[----:B-----5:R-:W-:Y:S02]  /*213e0*/  FMUL R3, R33, UR22 ;  /* 0x0000001621037c20 */ /* 0x020fe40008400000 */
[----:B------:R-:W5:Y:S01]  /*213f0*/  LDL.LU R33, [R1+0x44c] ;  /* 0x00044c0001217983 */ /* 0x000f620000300800 */
[----:B---3--:R-:W-:-:S03]  /*21400*/  FMUL R4, R31, UR22 ;  /* 0x000000161f047c20 */ /* 0x008fc60008400000 */
        /* <DEDUP_REMOVED lines=13> */
[----:B------:R-:W-:Y:S02]  /*214e0*/  F2FP.SATFINITE.E5M2.F32.PACK_AB_MERGE_C R5, RZ, R5, RZ ;  /* 0x00000005ff05723e */ /* 0x000fe400048060ff */
[----:B0-----:R-:W-:Y:S01]  /*214f0*/  F2FP.SATFINITE.E5M2.F32.PACK_AB_MERGE_C R11, RZ, R4, RZ ;  /* 0x00000004ff0b723e */ /* 0x001fe200048060ff */
[----:B------:R-:W-:Y:S01]  /*21500*/  @!P6 STG.E.U8 desc[UR20][R26.64+0xe1], R7 ;  /* 0x0000e1071a00e986 */ /* 0x000fe2000c101114 */
[C---:B------:R-:W-:Y:S02]  /*21510*/  ISETP.LT.OR P6, PT, R0.reuse, 0xea, !P0 ;  /* 0x000000ea0000780c */ /* 0x040fe400047c1670 */
[----:B-1----:R-:W-:Y:S01]  /*21520*/  F2FP.SATFINITE.E5M2.F32.PACK_AB_MERGE_C R9, RZ, R3, RZ ;  /* 0x00000003ff09723e */ /* 0x002fe200048060ff */
[----:B------:R0:W-:Y:S01]  /*21530*/  @!P5 STG.E.U8 desc[UR20][R26.64+0xe0], R5 ;  /* 0x0000e0051a00d986 */ /* 0x0001e2000c101114 */
[----:B------:R-:W-:-:S03]  /*21540*/  ISETP.LT.OR P5, PT, R0, 0xe9, !P0 ;  /* 0x000000e90000780c */ /* 0x000fc600047a1670 */
[----:B------:R-:W-:Y:S01]  /*21550*/  @!P2 STG.E.U8 desc[UR20][R28.64+0xe9], R11 ;  /* 0x0000e90b1c00a986 */ /* 0x000fe2000c101114 */
[----:B------:R-:W-:Y:S01]  /*21560*/  ISETP.LT.OR P2, PT, R0, 0xf2, !P1 ;  /* 0x000000f20000780c */ /* 0x000fe20004f41670 */
[----:B------:R-:W-:Y:S02]  /*21570*/  FMUL R3, R40, UR22 ;  /* 0x0000001628037c20 */ /* 0x000fe40008400000 */
[----:B------:R1:W-:Y:S01]  /*21580*/  @!P3 STG.E.U8 desc[UR20][R28.64+0xe8], R9 ;  /* 0x0000e8091c00b986 */ /* 0x0003e2000c101114 */
[----:B------:R-:W-:Y:S02]  /*21590*/  ISETP.LT.OR P3, PT, R0, 0xf1, !P1 ;  /* 0x000000f10000780c */ /* 0x000fe40004f61670 */
[----:B------:R-:W-:Y:S01]  /*215a0*/  F2FP.SATFINITE.E5M2.F32.PACK_AB_MERGE_C R13, RZ, R2, RZ ;  /* 0x00000002ff0d723e */ /* 0x000fe200048060ff */
[----:B------:R-:W-:Y:S01]  /*215b0*/  FMUL R2, R38, UR22 ;  /* 0x0000001626027c20 */ /* 0x000fe20008400000 */
[----:B------:R-:W-:Y:S01]  /*215c0*/  FMUL R4, R37, UR22 ;  /* 0x0000001625047c20 */ /* 0x000fe20008400000 */
[----:B------:R-:W-:-:S03]  /*215d0*/  F2FP.SATFINITE.E5M2.F32.PACK_AB_MERGE_C R3, RZ, R3, RZ ;  /* 0x00000003ff03723e */ /* 0x000fc600048060ff */
[----:B0-----:R-:W-:Y:S02]  /*215e0*/  F2FP.SATFINITE.E5M2.F32.PACK_AB_MERGE_C R5, RZ, R2, RZ ;  /* 0x00000002ff05723e */ /* 0x001fe400048060ff */
[----:B------:R-:W-:Y:S01]  /*215f0*/  F2FP.SATFINITE.E5M2.F32.PACK_AB_MERGE_C R7, RZ, R4, RZ ;  /* 0x00000004ff07723e */ /* 0x000fe200048060ff */
[----:B------:R-:W-:Y:S01]  /*21600*/  @!P5 STG.E.U8 desc[UR20][R26.64+0xe8], R13 ;  /* 0x0000e80d1a00d986 */ /* 0x000fe2000c101114 */
[----:B------:R-:W-:-:S03]  /*21610*/  ISETP.LT.OR P5, PT, R0, 0xf1, !P0 ;  /* 0x000000f10000780c */ /* 0x000fc600047a1670 */
[----:B------:R-:W-:Y:S01]  /*21620*/  @!P6 STG.E.U8 desc[UR20][R26.64+0xe9], R3 ;  /* 0x0000e9031a00e986 */ /* 0x000fe2000c101114 */
[----:B------:R-:W-:-:S03]  /*21630*/  ISETP.LT.OR P6, PT, R0, 0xf2, !P0 ;  /* 0x000000f20000780c */ /* 0x000fc600047c1670 */
[----:B------:R0:W-:Y:S01]  /*21640*/  @!P2 STG.E.U8 desc[UR20][R28.64+0xf1], R7 ;  /* 0x0000f1071c00a986 */ /* 0x0001e2000c101114 */
[C---:B------:R-:W-:Y:S02]  /*21650*/  ISETP.LT.OR P2, PT, R0.reuse, 0xf9, !P1 ;  /* 0x000000f90000780c */ /* 0x040fe40004f41670 */
[C---:B------:R-:W-:Y:S01]  /*21660*/  ISETP.LT.OR P1, PT, R0.reuse, 0xfa, !P1 ;  /* 0x000000fa0000780c */ /* 0x040fe20004f21670 */
[----:B------:R3:W-:Y:S01]  /*21670*/  @!P3 STG.E.U8 desc[UR20][R28.64+0xf0], R5 ;  /* 0x0000f0051c00b986 */ /* 0x0007e2000c101114 */
[C---:B------:R-:W-:Y:S02]  /*21680*/  ISETP.LT.OR P3, PT, R0.reuse, 0xf9, !P0 ;  /* 0x000000f90000780c */ /* 0x040fe40004761670 */
[----:B------:R-:W-:Y:S01]  /*21690*/  ISETP.LT.OR P0, PT, R0, 0xfa, !P0 ;  /* 0x000000fa0000780c */ /* 0x000fe20004701670 */
[----:B--2---:R-:W-:-:S05]  /*216a0*/  FMUL R2, R36, UR22 ;  /* 0x0000001624027c20 */ /* 0x004fca0008400000 */
[----:B-1----:R-:W-:-:S05]  /*216b0*/  F2FP.SATFINITE.E5M2.F32.PACK_AB_MERGE_C R9, RZ, R2, RZ ;  /* 0x00000002ff09723e */ /* 0x002fca00048060ff */
[----:B------:R1:W-:Y:S01]  /*216c0*/  @!P5 STG.E.U8 desc[UR20][R26.64+0xf0], R9 ;  /* 0x0000f0091a00d986 */ /* 0x0003e2000c101114 */
[----:B------:R-:W-:-:S05]  /*216d0*/  FMUL R0, R35, UR22 ;  /* 0x0000001623007c20 */ /* 0x000fca0008400000 */
[----:B0-----:R-:W-:Y:S01]  /*216e0*/  F2FP.SATFINITE.E5M2.F32.PACK_AB_MERGE_C R7, RZ, R0, RZ ;  /* 0x00000000ff07723e */ /* 0x001fe200048060ff */
[----:B----4-:R-:W-:Y:S01]  /*216f0*/  FMUL R2, R34, UR22 ;  /* 0x0000001622027c20 */ /* 0x010fe20008400000 */
[----:B-----5:R-:W-:-:S04]  /*21700*/  FMUL R3, R33, UR22 ;  /* 0x0000001621037c20 */ /* 0x020fc80008400000 */
[----:B------:R-:W-:Y:S02]  /*21710*/  F2FP.SATFINITE.E5M2.F32.PACK_AB_MERGE_C R11, RZ, R2, RZ ;  /* 0x00000002ff0b723e */ /* 0x000fe400048060ff */
[----:B------:R-:W-:Y:S01]  /*21720*/  F2FP.SATFINITE.E5M2.F32.PACK_AB_MERGE_C R3, RZ, R3, RZ ;  /* 0x00000003ff03723e */ /* 0x000fe200048060ff */
[----:B------:R1:W-:Y:S01]  /*21730*/  @!P6 STG.E.U8 desc[UR20][R26.64+0xf1], R7 ;  /* 0x0000f1071a00e986 */ /* 0x0003e2000c101114 */
[----:B---3--:R-:W-:Y:S01]  /*21740*/  FMUL R4, R31, UR22 ;  /* 0x000000161f047c20 */ /* 0x008fe20008400000 */
[----:B------:R-:W-:-:S04]  /*21750*/  FMUL R5, R30, UR22 ;  /* 0x000000161e057c20 */ /* 0x000fc80008400000 */
[----:B------:R-:W-:Y:S02]  /*21760*/  F2FP.SATFINITE.E5M2.F32.PACK_AB_MERGE_C R13, RZ, R4, RZ ;  /* 0x00000004ff0d723e */ /* 0x000fe400048060ff */
[----:B------:R-:W-:Y:S01]  /*21770*/  F2FP.SATFINITE.E5M2.F32.PACK_AB_MERGE_C R5, RZ, R5, RZ ;  /* 0x00000005ff05723e */ /* 0x000fe200048060ff */
[----:B------:R1:W-:Y:S04]  /*21780*/  @!P2 STG.E.U8 desc[UR20][R28.64+0xf8], R11 ;  /* 0x0000f80b1c00a986 */ /* 0x0003e8000c101114 */
[----:B------:R1:W-:Y:S04]  /*21790*/  @!P1 STG.E.U8 desc[UR20][R28.64+0xf9], R3 ;  /* 0x0000f9031c009986 */ /* 0x0003e8000c101114 */
[----:B------:R1:W-:Y:S04]  /*217a0*/  @!P3 STG.E.U8 desc[UR20][R26.64+0xf8], R13 ;  /* 0x0000f80d1a00b986 */ /* 0x0003e8000c101114 */
[----:B------:R1:W-:Y:S02]  /*217b0*/  @!P0 STG.E.U8 desc[UR20][R26.64+0xf9], R5 ;  /* 0x0000f9051a008986 */ /* 0x0003e4000c101114 */
.L_x_551:
[----:B------:R-:W-:Y:S05]  /*217c0*/  BSYNC B0 ;  /* 0x0000000000007941 */ /* 0x000fea0003800000 */
.L_x_37:
[----:B-12---:R-:W2:Y:S04]  /*217d0*/  LDL.LU R3, [R1+0x460] ;  /* 0x0004600001037983 */ /* 0x006ea80000300800 */
[----:B------:R-:W2:Y:S01]  /*217e0*/  LDL.LU R2, [R1+0x464] ;  /* 0x0004640001027983 */ /* 0x000ea20000300800 */
[----:B------:R-:W-:Y:S01]  /*217f0*/  ULDC UR6, c[0x0][0xc] ;  /* 0x0000030000067ab9 */ /* 0x000fe20000000800 */
[----:B------:R-:W-:Y:S01]  /*21800*/  ULDC UR7, c[0x0][0x10] ;  /* 0x0000040000077ab9 */ /* 0x000fe20000000800 */
[----:B---34-:R-:W2:Y:S01]  /*21810*/  LDC R5, c[0x0][0x14] ;  /* 0x00000500ff057b82 */ /* 0x018ea20000000800 */
[----:B------:R-:W-:Y:S01]  /*21820*/  UIMAD.WIDE.U32 UR6, UR6, UR7, URZ ;  /* 0x00000007060672a5 */ /* 0x000fe2000f8e003f */
[----:B-----5:R-:W-:Y:S01]  /*21830*/  PRMT R0, RZ, 0x7610, R0 ;  /* 0x00007610ff007816 */ /* 0x020fe20000000000 */
[----:B------:R-:W-:-:S04]  /*21840*/  UMOV UR10, 0xffffffff ;  /* 0xffffffff000a7882 */ /* 0x000fc80000000000 */
[----:B--2---:R-:W-:-:S04]  /*21850*/  IMAD.WIDE.U32 R2, R5, UR6, R2 ;  /* 0x0000000605027c25 */ /* 0x004fc8000f8e0002 */
[----:B------:R-:W-:Y:S01]  /*21860*/  IMAD R5, R5, UR7, RZ ;  /* 0x0000000705057c24 */ /* 0x000fe2000f8e02ff */
[----:B------:R-:W-:Y:S01]  /*21870*/  ULDC.64 UR6, c[0x0][0x650] ;  /* 0x0001940000067ab9 */ /* 0x000fe20000000a00 */
[----:B------:R-:W-:Y:S01]  /*21880*/  IMAD.MOV.U32 R11, RZ, RZ, R2 ;  /* 0x000000ffff0b7224 */ /* 0x000fe200078e0002 */
[----:B------:R-:W-:Y:S01]  /*21890*/  ISETP.GE.U32.AND P0, PT, R2, UR6, PT ;  /* 0x0000000602007c0c */ /* 0x000fe2000bf06070 */
[----:B------:R-:W-:Y:S02]  /*218a0*/  IMAD.IADD R13, R3, 0x1, R5 ;  /* 0x00000001030d7824 */ /* 0x000fe400078e0205 */
[----:B------:R-:W-:-:S03]  /*218b0*/  IMAD.MOV.U32 R2, RZ, RZ, -0x1 ;  /* 0xffffffffff027424 */ /* 0x000fc600078e00ff */
[----:B------:R1:W-:Y:S01]  /*218c0*/  STL [R1+0x460], R13 ;  /* 0x0004600d01007387 */ /* 0x0003e20000100800 */
[----:B------:R-:W-:-:S03]  /*218d0*/  ISETP.GE.U32.AND.EX P0, PT, R13, UR7, PT, P0 ;  /* 0x000000070d007c0c */ /* 0x000fc6000bf06100 */
[----:B------:R1:W-:Y:S04]  /*218e0*/  STL [R1+0x464], R11 ;  /* 0x0004640b01007387 */ /* 0x0003e80000100800 */
[----:B------:R1:W-:Y:S06]  /*218f0*/  STL [R1+0x468], R2 ;  /* 0x0004680201007387 */ /* 0x0003ec0000100800 */
[----:B------:R-:W-:Y:S05]  /*21900*/  @P0 BRA `(.L_x_552) ;  /* 0x0000000400740947 */ /* 0x000fea0003800000 */
[----:B------:R-:W2:Y:S01]  /*21910*/  S2R R8, SR_CTAID.X ;  /* 0x0000000000087919 */ /* 0x000ea20000002500 */
[----:B------:R-:W-:Y:S01]  /*21920*/  ULDC.64 UR16, c[0x0][0x628] ;  /* 0x00018a0000107ab9 */ /* 0x000fe20000000a00 */
[----:B------:R-:W3:Y:S01]  /*21930*/  LDC R9, c[0x0][0x144] ;  /* 0x00005100ff097b82 */ /* 0x000ee20000000800 */
[----:B------:R-:W-:Y:S01]  /*21940*/  ULDC UR6, c[0x0][0x150] ;  /* 0x0000540000067ab9 */ /* 0x000fe20000000800 */
[----:B------:R-:W4:Y:S01]  /*21950*/  S2R R12, SR_CTAID.Y ;  /* 0x00000000000c7919 */ /* 0x000f220000002600 */
[----:B------:R-:W-:Y:S01]  /*21960*/  ISETP.NE.U32.AND P0, PT, RZ, UR16, PT ;  /* 0x00000010ff007c0c */ /* 0x000fe2000bf05070 */
[----:B------:R-:W-:Y:S01]  /*21970*/  ULDC UR18, c[0x0][0x630] ;  /* 0x00018c0000127ab9 */ /* 0x000fe20000000800 */
[----:B------:R-:W-:Y:S02]  /*21980*/  R2UR UR14, R11 ;  /* 0x000000000b0e72ca */ /* 0x000fe400000e0000 */
[----:B------:R-:W-:Y:S01]  /*21990*/  ISETP.NE.AND.EX P0, PT, RZ, UR17, PT, P0 ;  /* 0x00000011ff007c0c */ /* 0x000fe2000bf05300 */
[----:B0-----:R-:W0:Y:S01]  /*219a0*/  LDC.64 R6, c[0x0][0x620] ;  /* 0x00018800ff067b82 */ /* 0x001e220000000a00 */
[----:B------:R-:W-:-:S02]  /*219b0*/  R2UR UR15, R13 ;  /* 0x000000000d0f72ca */ /* 0x000fc400000e0000 */
[----:B--2---:R-:W-:-:S05]  /*219c0*/  I2FP.F32.U32 R0, R8 ;  /* 0x0000000800007245 */ /* 0x004fca0000201000 */
[----:B------:R-:W-:-:S06]  /*219d0*/  FMUL R0, R0, UR6 ;  /* 0x0000000600007c20 */ /* 0x000fcc0008400000 */
[----:B------:R-:W2:Y:S01]  /*219e0*/  F2I.U32.TRUNC.NTZ R0, R0 ;  /* 0x0000000000007305 */ /* 0x000ea2000020f000 */
[----:B----4-:R-:W-:Y:S05]  /*219f0*/  @!P0 BRA `(.L_x_553) ;  /* 0x0000000000308947 */ /* 0x010fea0003800000 */
        /* <DEDUP_REMOVED lines=12> */
.L_x_553:
[----:B------:R-:W-:Y:S01]  /*21ac0*/  USHF.R.U64 UR10, UR14, UR18, UR15 ;  /* 0x000000120e0a7299 */ /* 0x000fe2000800120f */
[----:B------:R-:W4:Y:S01]  /*21ad0*/  LDC.64 R22, c[0x0][0x640] ;  /* 0x00019000ff167b82 */ /* 0x000f220000000a00 */
[----:B------:R-:W-:Y:S01]  /*21ae0*/  USHF.R.U32.HI UR6, URZ, UR18, UR15 ;  /* 0x000000123f067299 */ /* 0x000fe2000801160f */
[----:B--2---:R-:W-:Y:S02]  /*21af0*/  IMAD.MOV R10, RZ, RZ, -R0 ;  /* 0x000000ffff0a7224 */ /* 0x004fe400078e0a00 */
[----:B-1----:R-:W-:Y:S01]  /*21b00*/  IMAD.MOV.U32 R2, RZ, RZ, R11 ;  /* 0x000000ffff027224 */ /* 0x002fe200078e000b */
[----:B------:R-:W-:Y:S01]  /*21b10*/  IADD3 R5, P0, RZ, -UR10, RZ ;  /* 0x8000000aff057c10 */ /* 0x000fe2000ff1e0ff */
[----:B---3--:R-:W-:Y:S02]  /*21b20*/  IMAD R18, R9, R10, R8 ;  /* 0x0000000a09127224 */ /* 0x008fe400078e0208 */
[----:B------:R-:W1:Y:S02]  /*21b30*/  LDC R4, c[0x0][0x618] ;  /* 0x00018600ff047b82 */ /* 0x000e640000000800 */
[----:B------:R-:W-:Y:S01]  /*21b40*/  IMAD.X R3, RZ, RZ, ~UR6, P0 ;  /* 0x80000006ff037e24 */ /* 0x000fe200080e06ff */
[----:B------:R-:W-:-:S03]  /*21b50*/  ULDC UR6, c[0x0][0x154] ;  /* 0x0000550000067ab9 */ /* 0x000fc60000000800 */
[-C--:B0-----:R-:W-:Y:S02]  /*21b60*/  IMAD R0, R3, R6.reuse, RZ ;  /* 0x0000000603007224 */ /* 0x081fe400078e02ff */
[----:B------:R-:W0:Y:S01]  /*21b70*/  LDC R14, c[0x0][0x608] ;  /* 0x00018200ff0e7b82 */ /* 0x000e220000000800 */
[----:B------:R-:W-:Y:S02]  /*21b80*/  IMAD.MOV.U32 R3, RZ, RZ, R13 ;  /* 0x000000ffff037224 */ /* 0x000fe400078e000d */
[----:B------:R-:W-:-:S05]  /*21b90*/  IMAD.WIDE.U32 R2, R5, R6, R2 ;  /* 0x0000000605027225 */ /* 0x000fca00078e0002 */
[----:B------:R-:W2:Y:S01]  /*21ba0*/  LDC R20, c[0x0][0x658] ;  /* 0x00019600ff147b82 */ /* 0x000ea20000000800 */
[----:B------:R-:W-:Y:S01]  /*21bb0*/  IMAD R5, R5, R7, R0 ;  /* 0x0000000705057224 */ /* 0x000fe200078e0200 */
[----:B------:R-:W-:Y:S01]  /*21bc0*/  I2FP.F32.U32 R0, R12 ;  /* 0x0000000c00007245 */ /* 0x000fe20000201000 */
[----:B------:R-:W-:Y:S01]  /*21bd0*/  IMAD.MOV.U32 R7, RZ, RZ, 0x1 ;  /* 0x00000001ff077424 */ /* 0x000fe200078e00ff */
[----:B----4-:R-:W-:Y:S01]  /*21be0*/  ISETP.NE.U32.AND P0, PT, R22, RZ, PT ;  /* 0x000000ff1600720c */ /* 0x010fe20003f05070 */
[----:B------:R-:W-:Y:S02]  /*21bf0*/  IMAD.IADD R3, R3, 0x1, R5 ;  /* 0x0000000103037824 */ /* 0x000fe400078e0205 */
[----:B------:R-:W-:Y:S01]  /*21c00*/  FMUL R0, R0, UR6 ;  /* 0x0000000600007c20 */ /* 0x000fe20008400000 */
[----:B------:R-:W3:Y:S01]  /*21c10*/  LDC R15, c[0x0][0x148] ;  /* 0x00005200ff0f7b82 */ /* 0x000ee20000000800 */
[----:B------:R-:W-:Y:S01]  /*21c20*/  ISETP.NE.AND.EX P0, PT, R23, RZ, PT, P0 ;  /* 0x000000ff1700720c */ /* 0x000fe20003f05300 */
[----:B------:R-:W-:Y:S01]  /*21c30*/  IMAD.MOV.U32 R5, RZ, RZ, -0x1 ;  /* 0xffffffffff057424 */ /* 0x000fe200078e00ff */
[-CC-:B-1----:R-:W-:Y:S01]  /*21c40*/  SHF.R.U64 R10, R2, R4.reuse, R3.reuse ;  /* 0x00000004020a7219 */ /* 0x182fe20000001203 */
[----:B------:R1:W4:Y:S01]  /*21c50*/  F2I.U32.TRUNC.NTZ R13, R0 ;  /* 0x00000000000d7305 */ /* 0x000322000020f000 */
[----:B------:R-:W-:-:S03]  /*21c60*/  SHF.R.U32.HI R3, RZ, R4, R3 ;  /* 0x00000004ff037219 */ /* 0x000fc60000011603 */
[----:B------:R-:W1:Y:S01]  /*21c70*/  LDC R16, c[0x0][0x600] ;  /* 0x00018000ff107b82 */ /* 0x000e620000000800 */
[-CC-:B0-----:R-:W-:Y:S02]  /*21c80*/  SHF.R.U64 R8, R10, R14.reuse, R3.reuse ;  /* 0x0000000e0a087219 */ /* 0x181fe40000001203 */
[----:B------:R-:W-:-:S05]  /*21c90*/  SHF.R.U32.HI R3, RZ, R14, R3 ;  /* 0x0000000eff037219 */ /* 0x000fca0000011603 */
[----:B------:R-:W0:Y:S01]  /*21ca0*/  LDC R17, c[0x0][0x648] ;  /* 0x00019200ff117b82 */ /* 0x000e220000000800 */
[-CC-:B--2---:R-:W-:Y:S02]  /*21cb0*/  SHF.R.U64 R11, R8, R20.reuse, R3.reuse ;  /* 0x00000014080b7219 */ /* 0x184fe40000001203 */
[-C--:B------:R-:W-:Y:S02]  /*21cc0*/  SHF.L.U32 R5, R5, R20.reuse, RZ ;  /* 0x0000001405057219 */ /* 0x080fe400000006ff */
[-C--:B------:R-:W-:Y:S01]  /*21cd0*/  SHF.R.U32.HI R3, RZ, R20.reuse, R3 ;  /* 0x00000014ff037219 */ /* 0x080fe20000011603 */
[----:B------:R-:W-:Y:S01]  /*21ce0*/  IMAD.MOV.U32 R2, RZ, RZ, R11 ;  /* 0x000000ffff027224 */ /* 0x000fe200078e000b */
[----:B------:R-:W-:Y:S01]  /*21cf0*/  SHF.L.U32 R20, R7, R20, RZ ;  /* 0x0000001407147219 */ /* 0x000fe200000006ff */
[----:B------:R-:W2:Y:S01]  /*21d00*/  LDC R19, c[0x0][0x638] ;  /* 0x00018e00ff137b82 */ /* 0x000ea20000000800 */
[----:B------:R-:W-:-:S07]  /*21d10*/  LOP3.LUT R39, RZ, R5, RZ, 0x33, !PT ;  /* 0x00000005ff277212 */ /* 0x000fce00078e33ff */
[----:B------:R-:W0:Y:S01]  /*21d20*/  LDC R21, c[0x0][0x610] ;  /* 0x00018400ff157b82 */ /* 0x000e220000000800 */
[----:B----4-:R-:W-:Y:S05]  /*21d30*/  @!P0 BRA `(.L_x_554) ;  /* 0x0000000000288947 */ /* 0x010fea0003800000 */
[----:B-1----:R-:W1:Y:S02]  /*21d40*/  LDC R0, c[0x0][0x64c] ;  /* 0x00019300ff007b82 */ /* 0x002e640000000800 */
[----:B-1----:R-:W-:-:S05]  /*21d50*/  IADD3 R7, P0, R11, R0, RZ ;  /* 0x000000000b077210 */ /* 0x002fca0007f1e0ff */
        /* <DEDUP_REMOVED lines=8> */
.L_x_554:
[----:B01----:R-:W-:Y:S01]  /*21de0*/  SHF.R.U64 R0, R2, R17, R3 ;  /* 0x0000001102007219 */ /* 0x003fe20000001203 */
[----:B------:R-:W-:Y:S01]  /*21df0*/  VIADD R3, R16, 0xffffffff ;  /* 0xffffffff10037836 */ /* 0x000fe20000000000 */
[----:B------:R-:W-:Y:S01]  /*21e00*/  LOP3.LUT R39, R8, R39, RZ, 0xc0, !PT ;  /* 0x0000002708277212 */ /* 0x000fe200078ec0ff */
[----:B------:R-:W-:Y:S02]  /*21e10*/  IMAD.MOV R13, RZ, RZ, -R13 ;  /* 0x000000ffff0d7224 */ /* 0x000fe400078e0a0d */
[----:B------:R-:W-:Y:S01]  /*21e20*/  IMAD.MOV R2, RZ, RZ, -R0 ;  /* 0x000000ffff027224 */ /* 0x000fe200078e0a00 */
[----:B------:R-:W-:Y:S01]  /*21e30*/  LOP3.LUT R3, R10, R3, RZ, 0xc0, !PT ;  /* 0x000000030a037212 */ /* 0x000fe200078ec0ff */
[----:B------:R-:W-:Y:S02]  /*21e40*/  IMAD R39, R20, R0, R39 ;  /* 0x0000000014277224 */ /* 0x000fe400078e0227 */
[----:B---3--:R-:W-:Y:S02]  /*21e50*/  @P4 IMAD R18, R15, R13, R12 ;  /* 0x0000000d0f124224 */ /* 0x008fe400078e020c */
[----:B--2---:R-:W-:-:S02]  /*21e60*/  IMAD R0, R2, R19, R11 ;  /* 0x0000001302007224 */ /* 0x004fc400078e020b */
[----:B------:R-:W-:Y:S02]  /*21e70*/  IMAD R39, R39, R21, R18 ;  /* 0x0000001527277224 */ /* 0x000fe400078e0212 */
[----:B------:R-:W-:Y:S02]  /*21e80*/  IMAD R2, R0, R16, R3 ;  /* 0x0000001000027224 */ /* 0x000fe400078e0203 */
[----:B------:R-:W-:-:S03]  /*21e90*/  IMAD.MOV.U32 R4, RZ, RZ, 0x1 ;  /* 0x00000001ff047424 */ /* 0x000fc600078e00ff */
[----:B------:R-:W-:Y:S02]  /*21ea0*/  SEL R3, R2, R39, !P4 ;  /* 0x0000002702037207 */ /* 0x000fe40006000000 */
[----:B------:R-:W-:Y:S02]  /*21eb0*/  PRMT R0, R4, 0x7610, R0 ;  /* 0x0000761004007816 */ /* 0x000fe40000000000 */
[----:B------:R-:W-:Y:S01]  /*21ec0*/  SEL R39, R39, R2, !P4 ;  /* 0x0000000227277207 */ /* 0x000fe20006000000 */
[----:B------:R2:W-:Y:S06]  /*21ed0*/  STL [R1+0x468], R3 ;  /* 0x0004680301007387 */ /* 0x0005ec0000100800 */
.L_x_552:
[----:B------:R3:W-:Y:S01]  /*21ee0*/  STL [R1+0x46c], R39 ;  /* 0x00046c2701007387 */ /* 0x0007e20000100800 */
[----:B------:R-:W-:-:S13]  /*21ef0*/  LOP3.LUT P0, RZ, R0, 0xff, RZ, 0xc0, !PT ;  /* 0x000000ff00ff7812 */ /* 0x000fda000780c0ff */
[----:B---3--:R-:W-:Y:S05]  /*21f00*/  @P0 BRA `(.L_x_555) ;  /* 0xfffffdf000f40947 */ /* 0x008fea000383ffff */
[----:B------:R-:W-:Y:S05]  /*21f10*/  EXIT ;  /* 0x000000000000794d */ /* 0x000fea0003800000 */
.L_x_7:
[----:B0-----:R-:W2:Y:S01]  /*21f20*/  LDL R16, [R1+0x464] ;  /* 0x0004640001107983 */ /* 0x001ea20000100800 */
[----:B------:R-:W-:-:S03]  /*21f30*/  ULDC.64 UR4, c[0x0][0x650] ;  /* 0x0001940000047ab9 */ /* 0x000fc60000000a00 */
[----:B------:R-:W3:Y:S01]  /*21f40*/  LDL R20, [R1+0x460] ;  /* 0x0004600001147983 */ /* 0x000ee20000100800 */
[----:B------:R-:W-:Y:S01]  /*21f50*/  PRMT R0, RZ, 0x7610, R0 ;  /* 0x00007610ff007816 */ /* 0x000fe20000000000 */
[----:B------:R-:W-:Y:S02]  /*21f60*/  IMAD.MOV.U32 R5, RZ, RZ, -0x1 ;  /* 0xffffffffff057424 */ /* 0x000fe400078e00ff */
[----:B------:R-:W-:Y:S02]  /*21f70*/  IMAD.MOV.U32 R4, RZ, RZ, -0x1 ;  /* 0xffffffffff047424 */ /* 0x000fe400078e00ff */
[----:B------:R-:W-:Y:S01]  /*21f80*/  IMAD.MOV.U32 R10, RZ, RZ, -0x1 ;  /* 0xffffffffff0a7424 */ /* 0x000fe200078e00ff */
[----:B--2---:R-:W-:-:S04]  /*21f90*/  ISETP.GE.U32.AND P0, PT, R16, UR4, PT ;  /* 0x0000000410007c0c */ /* 0x004fc8000bf06070 */
[----:B---3--:R-:W-:-:S13]  /*21fa0*/  ISETP.GE.U32.AND.EX P0, PT, R20, UR5, PT, P0 ;  /* 0x0000000514007c0c */ /* 0x008fda000bf06100 */
[----:B------:R-:W-:Y:S05]  /*21fb0*/  @P0 BRA `(.L_x_556) ;  /* 0x0000000400300947 */ /* 0x000fea0003800000 */
[----:B------:R-:W0:Y:S01]  /*21fc0*/  LDC.64 R14, c[0x0][0x628] ;  /* 0x00018a00ff0e7b82 */ /* 0x000e220000000a00 */
[----:B------:R-:W-:Y:S02]  /*21fd0*/  IMAD.MOV.U32 R8, RZ, RZ, R16 ;  /* 0x000000ffff087224 */ /* 0x000fe400078e0010 */
[----:B------:R-:W-:-:S05]  /*21fe0*/  IMAD.MOV.U32 R9, RZ, RZ, R20 ;  /* 0x000000ffff097224 */ /* 0x000fca00078e0014 */
[----:B------:R-:W1:Y:S08]  /*21ff0*/  LDC R10, c[0x0][0x630] ;  /* 0x00018c00ff0a7b82 */ /* 0x000e700000000800 */
[----:B------:R-:W2:Y:S01]  /*22000*/  LDC.64 R18, c[0x0][0x620] ;  /* 0x00018800ff127b82 */ /* 0x000ea20000000a00 */
[----:B0-----:R-:W-:-:S04]  /*22010*/  ISETP.NE.U32.AND P0, PT, R14, RZ, PT ;  /* 0x000000ff0e00720c */ /* 0x001fc80003f05070 */
[----:B------:R-:W-:-:S13]  /*22020*/  ISETP.NE.AND.EX P0, PT, R15, RZ, PT, P0 ;  /* 0x000000ff0f00720c */ /* 0x000fda0003f05300 */
[----:B-12---:R-:W-:Y:S05]  /*22030*/  @!P0 BRA `(.L_x_557) ;  /* 0x0000000000288947 */ /* 0x006fea0003800000 */
[----:B------:R-:W0:Y:S02]  /*22040*/  LDC R0, c[0x0][0x634] ;  /* 0x00018d00ff007b82 */ /* 0x000e240000000800 */
[----:B0-----:R-:W-:-:S05]  /*22050*/  IADD3 R9, P0, R16, R0, RZ ;  /* 0x0000000010097210 */ /* 0x001fca0007f1e0ff */
        /* <DEDUP_REMOVED lines=8> */
.L_x_557:
[----:B------:R-:W0:Y:S01]  /*220e0*/  LDC.64 R22, c[0x0][0x640] ;  /* 0x00019000ff167b82 */ /* 0x000e220000000a00 */
[-CC-:B------:R-:W-:Y:S01]  /*220f0*/  SHF.R.U64 R14, R8, R10.reuse, R9.reuse ;  /* 0x0000000a080e7219 */ /* 0x180fe20000001209 */
[----:B------:R-:W-:Y:S01]  /*22100*/  IMAD.MOV.U32 R4, RZ, RZ, R16 ;  /* 0x000000ffff047224 */ /* 0x000fe200078e0010 */
[----:B------:R-:W-:Y:S01]  /*22110*/  SHF.R.U32.HI R0, RZ, R10, R9 ;  /* 0x0000000aff007219 */ /* 0x000fe20000011609 */
[----:B------:R-:W-:Y:S01]  /*22120*/  IMAD.MOV.U32 R24, RZ, RZ, 0x1 ;  /* 0x00000001ff187424 */ /* 0x000fe200078e00ff */
[----:B------:R-:W-:-:S03]  /*22130*/  IADD3 R7, P0, RZ, -R14, RZ ;  /* 0x8000000eff077210 */ /* 0x000fc60007f1e0ff */
[----:B------:R-:W1:Y:S02]  /*22140*/  LDC R6, c[0x0][0x618] ;  /* 0x00018600ff067b82 */ /* 0x000e640000000800 */
[----:B------:R-:W-:-:S04]  /*22150*/  IMAD.X R5, RZ, RZ, ~R0, P0 ;  /* 0x000000ffff057224 */ /* 0x000fc800000e0e00 */
[-C--:B------:R-:W-:Y:S02]  /*22160*/  IMAD R0, R5, R18.reuse, RZ ;  /* 0x0000001205007224 */ /* 0x080fe400078e02ff */
[----:B------:R-:W2:Y:S01]  /*22170*/  LDC R8, c[0x0][0x608] ;  /* 0x00018200ff087b82 */ /* 0x000ea20000000800 */
[----:B------:R-:W-:Y:S02]  /*22180*/  IMAD.MOV.U32 R5, RZ, RZ, R20 ;  /* 0x000000ffff057224 */ /* 0x000fe400078e0014 */
[----:B------:R-:W-:-:S05]  /*22190*/  IMAD.WIDE.U32 R4, R7, R18, R4 ;  /* 0x0000001207047225 */ /* 0x000fca00078e0004 */
[----:B------:R-:W3:Y:S01]  /*221a0*/  LDC R21, c[0x0][0x658] ;  /* 0x00019600ff157b82 */ /* 0x000ee20000000800 */
[----:B------:R-:W-:Y:S01]  /*221b0*/  IMAD R7, R7, R19, R0 ;  /* 0x0000001307077224 */ /* 0x000fe200078e0200 */
[----:B0-----:R-:W-:-:S03]  /*221c0*/  ISETP.NE.U32.AND P0, PT, R22, RZ, PT ;  /* 0x000000ff1600720c */ /* 0x001fc60003f05070 */
[----:B------:R-:W-:Y:S01]  /*221d0*/  IMAD.IADD R5, R5, 0x1, R7 ;  /* 0x0000000105057824 */ /* 0x000fe200078e0207 */
[----:B------:R-:W-:Y:S02]  /*221e0*/  ISETP.NE.AND.EX P0, PT, R23, RZ, PT, P0 ;  /* 0x000000ff1700720c */ /* 0x000fe40003f05300 */
[----:B------:R-:W0:Y:S02]  /*221f0*/  LDC R16, c[0x0][0x600] ;  /* 0x00018000ff107b82 */ /* 0x000e240000000800 */
[-CC-:B-1----:R-:W-:Y:S01]  /*22200*/  SHF.R.U64 R10, R4, R6.reuse, R5.reuse ;  /* 0x00000006040a7219 */ /* 0x182fe20000001205 */
[----:B------:R-:W-:Y:S01]  /*22210*/  IMAD.MOV.U32 R4, RZ, RZ, -0x1 ;  /* 0xffffffffff047424 */ /* 0x000fe200078e00ff */
[----:B------:R-:W-:-:S04]  /*22220*/  SHF.R.U32.HI R5, RZ, R6, R5 ;  /* 0x00000006ff057219 */ /* 0x000fc80000011605 */
[----:B------:R-:W1:Y:S01]  /*22230*/  LDC R18, c[0x0][0x648] ;  /* 0x00019200ff127b82 */ /* 0x000e620000000800 */
[-CC-:B--2---:R-:W-:Y:S02]  /*22240*/  SHF.R.U64 R17, R10, R8.reuse, R5.reuse ;  /* 0x000000080a117219 */ /* 0x184fe40000001205 */
[----:B------:R-:W-:-:S05]  /*22250*/  SHF.R.U32.HI R0, RZ, R8, R5 ;  /* 0x00000008ff007219 */ /* 0x000fca0000011605 */
[----:B------:R-:W2:Y:S01]  /*22260*/  LDC R20, c[0x0][0x638] ;  /* 0x00018e00ff147b82 */ /* 0x000ea20000000800 */
[-C--:B---3--:R-:W-:Y:S02]  /*22270*/  SHF.L.U32 R4, R4, R21.reuse, RZ ;  /* 0x0000001504047219 */ /* 0x088fe400000006ff */
[-CC-:B------:R-:W-:Y:S02]  /*22280*/  SHF.R.U64 R19, R17, R21.reuse, R0.reuse ;  /* 0x0000001511137219 */ /* 0x180fe40000001200 */
[----:B------:R-:W-:Y:S02]  /*22290*/  LOP3.LUT R26, RZ, R4, RZ, 0x33, !PT ;  /* 0x00000004ff1a7212 */ /* 0x000fe400078e33ff */
[----:B------:R-:W-:Y:S01]  /*222a0*/  SHF.R.U32.HI R5, RZ, R21, R0 ;  /* 0x00000015ff057219 */ /* 0x000fe20000011600 */
[----:B------:R-:W3:Y:S01]  /*222b0*/  LDC R25, c[0x0][0x610] ;  /* 0x00018400ff197b82 */ /* 0x000ee20000000800 */
[----:B------:R-:W-:Y:S01]  /*222c0*/  IMAD.MOV.U32 R4, RZ, RZ, R19 ;  /* 0x000000ffff047224 */ /* 0x000fe200078e0013 */
[----:B------:R-:W-:Y:S06]  /*222d0*/  @!P0 BRA `(.L_x_558) ;  /* 0x0000000000288947 */ /* 0x000fec0003800000 */
        /* <DEDUP_REMOVED lines=10> */
.L_x_558:
[----:B-1----:R-:W-:Y:S01]  /*22380*/  SHF.R.U64 R3, R4, R18, R5 ;  /* 0x0000001204037219 */ /* 0x002fe20000001205 */
[----:B0-----:R-:W-:Y:S01]  /*22390*/  VIADD R5, R16, 0xffffffff ;  /* 0xffffffff10057836 */ /* 0x001fe20000000000 */
[----:B------:R-:W-:Y:S01]  /*223a0*/  SHF.L.U32 R24, R24, R21, RZ ;  /* 0x0000001518187219 */ /* 0x000fe200000006ff */
[----:B------:R-:W-:Y:S01]  /*223b0*/  @P4 IMAD R11, R13, R12, R2 ;  /* 0x0000000c0d0b4224 */ /* 0x000fe200078e0202 */
[----:B------:R-:W-:Y:S01]  /*223c0*/  LOP3.LUT R0, R17, R26, RZ, 0xc0, !PT ;  /* 0x0000001a11007212 */ /* 0x000fe200078ec0ff */
[----:B------:R-:W-:-:S04]  /*223d0*/  IMAD.MOV R4, RZ, RZ, -R3 ;  /* 0x000000ffff047224 */ /* 0x000fc800078e0a03 */
[----:B------:R-:W-:Y:S01]  /*223e0*/  IMAD R2, R24, R3, R0 ;  /* 0x0000000318027224 */ /* 0x000fe200078e0200 */
[----:B------:R-:W-:Y:S01]  /*223f0*/  LOP3.LUT R3, R10, R5, RZ, 0xc0, !PT ;  /* 0x000000050a037212 */ /* 0x000fe200078ec0ff */
[----:B--2---:R-:W-:Y:S02]  /*22400*/  IMAD R0, R4, R20, R19 ;  /* 0x0000001404007224 */ /* 0x004fe400078e0213 */
[----:B---3--:R-:W-:Y:S02]  /*22410*/  IMAD R5, R2, R25, R11 ;  /* 0x0000001902057224 */ /* 0x008fe400078e020b */
[----:B------:R-:W-:Y:S02]  /*22420*/  IMAD.MOV.U32 R4, RZ, RZ, 0x1 ;  /* 0x00000001ff047424 */ /* 0x000fe400078e00ff */
[----:B------:R-:W-:Y:S02]  /*22430*/  IMAD R2, R0, R16, R3 ;  /* 0x0000001000027224 */ /* 0x000fe400078e0203 */
[----:B------:R-:W-:Y:S01]  /*22440*/  IMAD.MOV.U32 R10, RZ, RZ, R14 ;  /* 0x000000ffff0a7224 */ /* 0x000fe200078e000e */
[----:B------:R-:W-:-:S02]  /*22450*/  PRMT R0, R4, 0x7610, R0 ;  /* 0x0000761004007816 */ /* 0x000fc40000000000 */
[----:B------:R-:W-:Y:S02]  /*22460*/  SEL R4, R2, R5, !P4 ;  /* 0x0000000502047207 */ /* 0x000fe40006000000 */
[----:B------:R-:W-:-:S07]  /*22470*/  SEL R5, R5, R2, !P4 ;  /* 0x0000000205057207 */ /* 0x000fce0006000000 */
.L_x_556:
[----:B------:R-:W-:-:S08]  /*22480*/  NOP ;  /* 0x0000000000007918 */ /* 0x000fd00000000000 */
[----:B------:R-:W0:-:S00]  /*22490*/  USETMAXREG.DEALLOC.CTAPOOL 0x18 ;  /* 0x00000018000079c8 */ /* 0x000e0000080e0500 */
[----:B------:R-:W-:-:S13]  /*224a0*/  ISETP.NE.AND P0, PT, RZ, UR8, PT ;  /* 0x00000008ff007c0c */ /* 0x000fda000bf05270 */
[----:B------:R-:W-:Y:S05]  /*224b0*/  @P0 EXIT ;  /* 0x000000000000094d */ /* 0x000fea0003800000 */
[----:B0-----:R-:W-:Y:S01]  /*224c0*/  LOP3.LUT P0, RZ, R0, 0xff, RZ, 0xc0, !PT ;  /* 0x000000ff00ff7812 */ /* 0x001fe2000780c0ff */
[----:B------:R-:W-:Y:S02]  /*224d0*/  IMAD.MOV.U32 R6, RZ, RZ, 0x1 ;  /* 0x00000001ff067424 */ /* 0x000fe400078e00ff */
[----:B------:R-:W-:-:S10]  /*224e0*/  IMAD.MOV.U32 R7, RZ, RZ, RZ ;  /* 0x000000ffff077224 */ /* 0x000fd400078e00ff */
[----:B------:R-:W-:Y:S05]  /*224f0*/  @!P0 BRA `(.L_x_559) ;  /* 0x0000000c008c8947 */ /* 0x000fea0003800000 */
[----:B------:R-:W0:Y:S01]  /*22500*/  LDC R0, c[0x0][0x28c] ;  /* 0x0000a300ff007b82 */ /* 0x000e220000000800 */
[----:B------:R-:W-:Y:S01]  /*22510*/  ULDC UR5, c[0x0][0x658] ;  /* 0x0001960000057ab9 */ /* 0x000fe20000000800 */
[----:B------:R-:W-:Y:S01]  /*22520*/  UMOV UR9, 0xffffffff ;  /* 0xffffffff00097882 */ /* 0x000fe20000000000 */
[----:B------:R-:W-:Y:S01]  /*22530*/  UMOV UR11, 0x1 ;  /* 0x00000001000b7882 */ /* 0x000fe20000000000 */
[----:B------:R-:W-:Y:S01]  /*22540*/  USHF.L.U32 UR9, UR9, UR5, URZ ;  /* 0x0000000509097299 */ /* 0x000fe2000800063f */
[----:B------:R-:W-:Y:S01]  /*22550*/  BSSY B0, `(.L_x_559) ;  /* 0x00000dd000007945 */ /* 0x000fe20003800000 */
[----:B------:R-:W-:Y:S01]  /*22560*/  ULDC UR7, c[0x0][0xc] ;  /* 0x0000030000077ab9 */ /* 0x000fe20000000800 */
[----:B------:R-:W-:Y:S01]  /*22570*/  ULDC UR10, c[0x0][0x10] ;  /* 0x00000400000a7ab9 */ /* 0x000fe20000000800 */
[----:B------:R-:W1:Y:S01]  /*22580*/  S2UR UR6, SR_CgaCtaId ;  /* 0x00000000000679c3 */ /* 0x000e620000008800 */
[----:B------:R-:W-:Y:S01]  /*22590*/  ULOP3.LUT UR15, URZ, UR9, URZ, 0x33, !UPT ;  /* 0x000000093f0f7292 */ /* 0x000fe2000f8e333f */
[----:B------:R-:W-:Y:S01]  /*225a0*/  IMAD.MOV.U32 R9, RZ, RZ, 0x1 ;  /* 0x00000001ff097424 */ /* 0x000fe200078e00ff */
[----:B------:R-:W-:Y:S01]  /*225b0*/  ULDC UR4, c[0x0][0x600] ;  /* 0x0001800000047ab9 */ /* 0x000fe20000000800 */
[----:B------:R-:W-:Y:S01]  /*225c0*/  IMAD.MOV.U32 R6, RZ, RZ, 0x1 ;  /* 0x00000001ff067424 */ /* 0x000fe200078e00ff */
[----:B------:R-:W-:Y:S01]  /*225d0*/  UMOV UR18, 0x5 ;  /* 0x0000000500127882 */ /* 0x000fe20000000000 */
[----:B------:R-:W-:Y:S01]  /*225e0*/  IMAD.MOV.U32 R7, RZ, RZ, RZ ;  /* 0x000000ffff077224 */ /* 0x000fe200078e00ff */
[----:B------:R-:W-:-:S02]  /*225f0*/  ULOP3.LUT UR27, UR13, 0x2, URZ, 0xfc, !UPT ;  /* 0x000000020d1b7892 */ /* 0x000fc4000f8efc3f */
[----:B------:R-:W-:Y:S02]  /*22600*/  UIADD3 UR4, UR4, -0x1, URZ ;  /* 0xffffffff04047890 */ /* 0x000fe4000fffe03f */
[----:B------:R-:W-:Y:S01]  /*22610*/  USHF.L.U32 UR5, UR11, UR5, URZ ;  /* 0x000000050b057299 */ /* 0x000fe2000800063f */
[----:B------:R-:W-:Y:S01]  /*22620*/  ULDC.64 UR28, c[0x0][0x198] ;  /* 0x00006600001c7ab9 */ /* 0x000fe20000000a00 */
[----:B0-----:R-:W-:-:S05]  /*22630*/  VIADD R0, R0, 0x1f ;  /* 0x0000001f00007836 */ /* 0x001fca0000000000 */
[----:B------:R-:W-:Y:S01]  /*22640*/  SHF.R.S32.HI R3, RZ, 0x1f, R0 ;  /* 0x0000001fff037819 */ /* 0x000fe20000011400 */
[----:B-1----:R-:W-:-:S03]  /*22650*/  ULOP3.LUT UR8, UR6, 0x1, URZ, 0xc0, !UPT ;  /* 0x0000000106087892 */ /* 0x002fc6000f8ec03f */
[----:B------:R-:W-:Y:S01]  /*22660*/  LEA.HI R0, R3, R0, RZ, 0x5 ;  /* 0x0000000003007211 */ /* 0x000fe200078f28ff */
[----:B------:R-:W-:Y:S02]  /*22670*/  USHF.R.U32.HI UR30, URZ, 0x1, UR6 ;  /* 0x000000013f1e7899 */ /* 0x000fe40008011606 */
[----:B------:R-:W-:Y:S01]  /*22680*/  USHF.L.U32 UR14, UR6, 0x7, URZ ;  /* 0x00000007060e7899 */ /* 0x000fe2000800063f */
[----:B------:R-:W-:Y:S01]  /*22690*/  SHF.R.S32.HI R0, RZ, 0x5, R0 ;  /* 0x00000005ff007819 */ /* 0x000fe20000011400 */
[----:B------:R-:W-:Y:S02]  /*226a0*/  USHF.L.U32 UR31, UR6, 0xc, URZ ;  /* 0x0000000c061f7899 */ /* 0x000fe4000800063f */
[----:B------:R-:W-:Y:S02]  /*226b0*/  ULOP3.LUT UR6, UR6, 0xfffffffe, URZ, 0xc0, !UPT ;  /* 0xfffffffe06067892 */ /* 0x000fe4000f8ec03f */
[----:B------:R-:W-:Y:S01]  /*226c0*/  UISETP.GT.U32.AND UP0, UPT, UR8, 0xffff, UPT ;  /* 0x0000ffff0800788c */ /* 0x000fe2000bf04070 */
[----:B------:R-:W-:Y:S01]  /*226d0*/  VIADD R15, R0, 0x1 ;  /* 0x00000001000f7836 */ /* 0x000fe20000000000 */
[----:B------:R-:W-:-:S02]  /*226e0*/  USHF.L.U32 UR16, UR11, UR6, URZ ;  /* 0x000000060b107299 */ /* 0x000fc4000800063f */
[----:B------:R-:W-:Y:S02]  /*226f0*/  ULOP3.LUT UR9, UR6, 0x1, URZ, 0xfc, !UPT ;  /* 0x0000000106097892 */ /* 0x000fe4000f8efc3f */
[----:B------:R-:W-:Y:S02]  /*22700*/  UIMAD.WIDE.U32 UR6, UR7, UR10, URZ ;  /* 0x0000000a070672a5 */ /* 0x000fe4000f8e003f */
[----:B------:R-:W-:Y:S01]  /*22710*/  USEL UR8, UR8, 0xffff, !UP0 ;  /* 0x0000ffff08087887 */ /* 0x000fe2000c000000 */
[----:B------:R-:W-:Y:S01]  /*22720*/  ULDC UR10, c[0x0][0x14] ;  /* 0x00000500000a7ab9 */ /* 0x000fe20000000800 */
[----:B------:R-:W-:Y:S02]  /*22730*/  USHF.L.U32 UR9, UR11, UR9, URZ ;  /* 0x000000090b097299 */ /* 0x000fe4000800063f */
[----:B------:R-:W-:Y:S02]  /*22740*/  UIMAD.WIDE.U32 UR24, UR6, UR10, URZ ;  /* 0x0000000a061872a5 */ /* 0x000fe4000f8e003f */
[----:B------:R-:W-:-:S02]  /*22750*/  UIMAD UR17, UR7, UR10, URZ ;  /* 0x0000000a071172a4 */ /* 0x000fc4000f8e023f */
[----:B------:R-:W-:Y:S02]  /*22760*/  ULOP3.LUT UR8, UR8, 0xffff, URZ, 0xc0, !UPT ;  /* 0x0000ffff08087892 */ /* 0x000fe4000f8ec03f */
[----:B------:R-:W-:Y:S02]  /*22770*/  ULOP3.LUT UR14, UR14, 0x80, URZ, 0xc0, !UPT ;  /* 0x000000800e0e7892 */ /* 0x000fe4000f8ec03f */
[----:B------:R-:W-:Y:S02]  /*22780*/  ULOP3.LUT UR16, UR16, UR9, URZ, 0xfc, !UPT ;  /* 0x0000000910107292 */ /* 0x000fe4000f8efc3f */
[----:B------:R-:W-:Y:S02]  /*22790*/  UIADD3 UR17, UR25, UR17, URZ ;  /* 0x0000001119117290 */ /* 0x000fe4000fffe03f */
[----:B------:R-:W-:-:S12]  /*227a0*/  USHF.L.U32 UR18, UR18, UR8, URZ ;  /* 0x0000000812127299 */ /* 0x000fd8000800063f */
.L_x_570:
[----:B------:R-:W-:-:S03]  /*227b0*/  UMOV UR6, 0xffffffff ;  /* 0xffffffff00067882 */ /* 0x000fc60000000000 */
[----:B------:R-:W-:Y:S05]  /*227c0*/  BRA.DIV UR6, `(.L_x_560) ;  /* 0x0000000e06b07947 */ /* 0x000fea000b800000 */
[----:B------:R-:W-:-:S13]  /*227d0*/  ELECT P0, URZ, PT ;  /* 0x00000000003f782f */ /* 0x000fda0003800000 */
.L_x_580:
[----:B------:R-:W0:Y:S01]  /*227e0*/  LDC R2, c[0x0][0x28c] ;  /* 0x0000a300ff027b82 */ /* 0x000e220000000800 */
[----:B------:R-:W-:Y:S01]  /*227f0*/  BSSY B1, `(.L_x_561) ;  /* 0x000003c000017945 */ /* 0x000fe20003800000 */
[----:B0-----:R-:W-:-:S13]  /*22800*/  ISETP.LT.OR P0, PT, R2, 0x1, !P0 ;  /* 0x000000010200780c */ /* 0x001fda0004701670 */
[----:B------:R-:W-:Y:S05]  /*22810*/  @P0 BRA `(.L_x_562) ;  /* 0x0000000000e40947 */ /* 0x000fea0003800000 */
[----:B------:R-:W-:Y:S01]  /*22820*/  LEA R2, R5, UR30, 0x1 ;  /* 0x0000001e05027c11 */ /* 0x000fe2000f8e08ff */
[----:B------:R-:W-:Y:S01]  /*22830*/  IMAD.MOV.U32 R13, RZ, RZ, RZ ;  /* 0x000000ffff0d7224 */ /* 0x000fe200078e00ff */
[----:B------:R-:W-:Y:S01]  /*22840*/  LEA R4, R4, UR14, 0x8 ;  /* 0x0000000e04047c11 */ /* 0x000fe2000f8e40ff */
[----:B------:R-:W-:Y:S02]  /*22850*/  IMAD.MOV.U32 R3, RZ, RZ, R15 ;  /* 0x000000ffff037224 */ /* 0x000fe400078e000f */
[----:B------:R-:W-:Y:S02]  /*22860*/  IMAD.SHL.U32 R2, R2, 0x80, RZ ;  /* 0x0000008002027824 */ /* 0x000fe400078e00ff */
[----:B------:R-:W-:Y:S02]  /*22870*/  IMAD.MOV.U32 R5, RZ, RZ, R6 ;  /* 0x000000ffff057224 */ /* 0x000fe400078e0006 */
[----:B------:R-:W-:-:S07]  /*22880*/  IMAD.MOV.U32 R8, RZ, RZ, R7 ;  /* 0x000000ffff087224 */ /* 0x000fce00078e0007 */
.L_x_565:
[----:B------:R-:W0:Y:S01]  /*22890*/  S2R R12, SR_CgaCtaId ;  /* 0x00000000000c7919 */ /* 0x000e220000008800 */
[----:B------:R-:W-:Y:S01]  /*228a0*/  MOV R11, 0x400 ;  /* 0x00000400000b7802 */ /* 0x000fe20000000f00 */
[----:B------:R-:W1:Y:S03]  /*228b0*/  S2R R14, SR_TID.X ;  /* 0x00000000000e7919 */ /* 0x000e660000002100 */
[----:B0-----:R-:W-:Y:S02]  /*228c0*/  LEA R17, R12, R11, 0x18 ;  /* 0x0000000b0c117211 */ /* 0x001fe400078ec0ff */
[----:B------:R-:W-:Y:S02]  /*228d0*/  SHF.L.U32 R11, R5, 0x1f, RZ ;  /* 0x0000001f050b7819 */ /* 0x000fe400000006ff */
[----:B-1----:R-:W-:Y:S01]  /*228e0*/  LOP3.LUT P1, RZ, R14, 0x7f, RZ, 0xc0, !PT ;  /* 0x0000007f0eff7812 */ /* 0x002fe2000782c0ff */
[----:B------:R-:W-:-:S04]  /*228f0*/  IMAD R12, R8, 0x8, R17 ;  /* 0x00000008080c7824 */ /* 0x000fc800078e0211 */
[----:B------:R-:W0:Y:S02]  /*22900*/  SYNCS.PHASECHK.TRANS64.TRYWAIT P0, [R12+URZ+0x18], R11 ;  /* 0x0000180b0c0075a7 */ /* 0x000e24000800017f */
[----:B0-----:R-:W-:Y:S06]  /*22910*/  @!P0 BRA `(.L_x_563) ;  /* 0x0000000c007c8947 */ /* 0x001fec0003800000 */
.L_x_581:
[----:B0-----:R-:W0:Y:S01]  /*22920*/  @!P1 LDC R11, c[0x0][0x500] ;  /* 0x00014000ff0b9b82 */ /* 0x001e220000000800 */
[----:B------:R-:W-:-:S04]  /*22930*/  UPRMT UR6, UR27, 0x9910, URZ ;  /* 0x000099101b067896 */ /* 0x000fc8000800003f */
[----:B------:R-:W-:-:S06]  /*22940*/  UISETP.NE.AND UP0, UPT, UR6, 0x2, UPT ;  /* 0x000000020600788c */ /* 0x000fcc000bf05270 */
[----:B------:R-:W-:Y:S01]  /*22950*/  PLOP3.LUT P0, PT, PT, PT, UP0, 0x80, 0x0 ;  /* 0x000000000000781c */ /* 0x000fe20003f0f008 */
[----:B0-----:R0:W-:-:S12]  /*22960*/  @!P1 SYNCS.ARRIVE.TRANS64 RZ, [R12+URZ], R11 ;  /* 0x0000000b0cff99a7 */ /* 0x0011d8000800003f */
[----:B------:R-:W-:Y:S05]  /*22970*/  @P0 BRA `(.L_x_564) ;  /* 0x0000000000040947 */ /* 0x000fea0003800000 */
[----:B------:R-:W-:Y:S01]  /*22980*/  BPT.TRAP 0x1 ;  /* 0x000000040000795c */ /* 0x000fe20000300000 */
.L_x_564:
[----:B------:R-:W-:Y:S01]  /*22990*/  R2UR UR7, R8 ;  /* 0x00000000080772ca */ /* 0x000fe200000e0000 */
[----:B------:R-:W-:Y:S01]  /*229a0*/  VIADD R3, R3, 0xffffffff ;  /* 0xffffffff03037836 */ /* 0x000fe20000000000 */
[----:B------:R-:W-:Y:S01]  /*229b0*/  R2UR UR22, R17 ;  /* 0x00000000111672ca */ /* 0x000fe200000e0000 */
[----:B------:R-:W-:Y:S01]  /*229c0*/  UIADD3 UR6, UP0, UR28, 0xf0, URZ ;  /* 0x000000f01c067890 */ /* 0x000fe2000ff1e03f */
[----:B------:R-:W-:Y:S01]  /*229d0*/  R2UR UR23, R2 ;  /* 0x00000000021772ca */ /* 0x000fe200000e0000 */
[----:B------:R-:W-:Y:S01]  /*229e0*/  UIADD3 UR34, UP1, UR28, 0x1f0, URZ ;  /* 0x000001f01c227890 */ /* 0x000fe2000ff3e03f */
[----:B------:R-:W-:Y:S01]  /*229f0*/  R2UR UR9, R12 ;  /* 0x000000000c0972ca */ /* 0x000fe200000e0000 */
[----:B------:R-:W-:Y:S01]  /*22a00*/  UPRMT UR19, URZ, 0x5410, UR18 ;  /* 0x000054103f137896 */ /* 0x000fe20008000012 */
[----:B------:R-:W-:Y:S01]  /*22a10*/  R2UR UR10, R13 ;  /* 0x000000000d0a72ca */ /* 0x000fe200000e0000 */
[----:B------:R-:W-:Y:S01]  /*22a20*/  VIADD R8, R8, 0x1 ;  /* 0x0000000108087836 */ /* 0x000fe20000000000 */
[----:B------:R-:W-:Y:S01]  /*22a30*/  R2UR UR12, R10 ;  /* 0x000000000a0c72ca */ /* 0x000fe200000e0000 */
[----:B------:R-:W-:Y:S01]  /*22a40*/  UPRMT UR32, URZ, 0x5410, UR16 ;  /* 0x000054103f207896 */ /* 0x000fe20008000010 */
[----:B------:R-:W-:Y:S01]  /*22a50*/  R2UR UR26, R4 ;  /* 0x00000000041a72ca */ /* 0x000fe200000e0000 */
[----:B------:R-:W-:Y:S01]  /*22a60*/  USHF.L.U32 UR7, UR7, 0xd, URZ ;  /* 0x0000000d07077899 */ /* 0x000fe2000800063f */
[----:B------:R-:W-:Y:S01]  /*22a70*/  ISETP.GT.AND P1, PT, R3, 0x1, PT ;  /* 0x000000010300780c */ /* 0x000fe20003f24270 */
[----:B------:R-:W-:Y:S01]  /*22a80*/  UIADD3.X UR35, URZ, UR29, URZ, UP1, !UPT ;  /* 0x0000001d3f237290 */ /* 0x000fe20008ffe43f */
[C---:B------:R-:W-:Y:S01]  /*22a90*/  ISETP.NE.AND P0, PT, R8.reuse, 0x3, PT ;  /* 0x000000030800780c */ /* 0x040fe20003f05270 */
[----:B------:R-:W-:Y:S01]  /*22aa0*/  ULEA UR8, UR30, UR7, 0xc ;  /* 0x000000071e087291 */ /* 0x000fe2000f8e603f */
[----:B------:R-:W-:Y:S01]  /*22ab0*/  VIADD R13, R13, 0x20 ;  /* 0x000000200d0d7836 */ /* 0x000fe20000000000 */
[----:B------:R-:W-:Y:S01]  /*22ac0*/  ULOP3.LUT UR11, UR7, 0x1000, UR31, 0xf8, !UPT ;  /* 0x00001000070b7892 */ /* 0x000fe2000f8ef81f */
[----:B0-----:R-:W-:Y:S01]  /*22ad0*/  SEL R12, RZ, 0x1, P0 ;  /* 0x00000001ff0c7807 */ /* 0x001fe20000000000 */
[----:B------:R-:W-:Y:S01]  /*22ae0*/  UIADD3 UR8, UR22, 0x100, UR8 ;  /* 0x0000010016087890 */ /* 0x000fe2000fffe008 */
[----:B------:R-:W-:Y:S01]  /*22af0*/  SEL R8, R8, RZ, P0 ;  /* 0x000000ff08087207 */ /* 0x000fe20000000000 */
[----:B------:R-:W-:Y:S01]  /*22b00*/  UIADD3.X UR7, URZ, UR29, URZ, UP0, !UPT ;  /* 0x0000001d3f077290 */ /* 0x000fe200087fe43f */
[----:B------:R-:W-:Y:S01]  /*22b10*/  LOP3.LUT R5, R5, R12, RZ, 0x3c, !PT ;  /* 0x0000000c05057212 */ /* 0x000fe200078e3cff */
[----:B------:R-:W-:Y:S01]  /*22b20*/  UIADD3 UR22, UR22, 0x6100, UR11 ;  /* 0x0000610016167890 */ /* 0x000fe2000fffe00b */
[----:B------:R-:W-:Y:S01]  /*22b30*/  UMOV UR20, 0x0 ;  /* 0x0000000000147882 */ /* 0x000fe20000000000 */
[----:B------:R-:W-:Y:S01]  /*22b40*/  UMOV UR21, 0x10000000 ;  /* 0x1000000000157882 */ /* 0x000fe20000000000 */
[----:B------:R-:W-:-:S04]  /*22b50*/  UMOV UR11, UR23 ;  /* 0x00000017000b7c82 */ /* 0x000fc80008000000 */
[----:B------:R0:W-:Y:S02]  /*22b60*/  UTMALDG.3D.MULTICAST [UR8], [UR6], UR19, desc[UR20] ;  /* 0x00001408060073b4 */ /* 0x0001e40008011813 */
[----:B0-----:R-:W-:Y:S01]  /*22b70*/  UMOV UR8, UR22 ;  /* 0x0000001600087c82 */ /* 0x001fe20008000000 */
[----:B------:R-:W-:Y:S02]  /*22b80*/  UMOV UR11, UR26 ;  /* 0x0000001a000b7c82 */ /* 0x000fe40008000000 */
[----:B------:R0:W-:Y:S02]  /*22b90*/  UTMALDG.3D.MULTICAST [UR8], [UR34], UR32, desc[UR20] ;  /* 0x00001408220073b4 */ /* 0x0001e40008011820 */
[----:B0-----:R-:W-:Y:S05]  /*22ba0*/  @P1 BRA `(.L_x_565) ;  /* 0xfffffffc00381947 */ /* 0x001fea000383ffff */
.L_x_562:
[----:B------:R-:W-:Y:S05]  /*22bb0*/  BSYNC B1 ;  /* 0x0000000000017941 */ /* 0x000fea0003800000 */
.L_x_561:
[----:B------:R-:W2:Y:S01]  /*22bc0*/  LDL.LU R16, [R1+0x460] ;  /* 0x0004600001107983 */ /* 0x000ea20000300800 */
[----:B------:R-:W-:Y:S01]  /*22bd0*/  LOP3.LUT P0, RZ, R9, 0xff, RZ, 0xc0, !PT ;  /* 0x000000ff09ff7812 */ /* 0x000fe2000780c0ff */
[C---:B------:R-:W-:Y:S01]  /*22be0*/  IMAD.IADD R4, R0.reuse, 0x1, R7 ;  /* 0x0000000100047824 */ /* 0x040fe200078e0207 */
[----:B------:R-:W-:Y:S01]  /*22bf0*/  ULDC.64 UR6, c[0x0][0x650] ;  /* 0x0001940000067ab9 */ /* 0x000fe20000000a00 */
[----:B------:R-:W3:Y:S01]  /*22c00*/  LDL.LU R14, [R1+0x464] ;  /* 0x00046400010e7983 */ /* 0x000ee20000300800 */
[----:B------:R-:W-:Y:S01]  /*22c10*/  ISETP.GE.U32.AND P1, PT, R0, 0x3, PT ;  /* 0x000000030000780c */ /* 0x000fe20003f26070 */
[----:B------:R-:W-:Y:S01]  /*22c20*/  BSSY B1, `(.L_x_566) ;  /* 0x000006d000017945 */ /* 0x000fe20003800000 */
[----:B------:R-:W-:Y:S01]  /*22c30*/  IMAD.MOV.U32 R10, RZ, RZ, -0x1 ;  /* 0xffffffffff0a7424 */ /* 0x000fe200078e00ff */
[----:B------:R-:W-:-:S06]  /*22c40*/  PRMT R9, RZ, 0x7610, R9 ;  /* 0x00007610ff097816 */ /* 0x000fcc0000000009 */
[----:B------:R-:W0:Y:S01]  /*22c50*/  @P0 S2R R3, SR_CgaCtaId ;  /* 0x0000000000030919 */ /* 0x000e220000008800 */
[----:B------:R-:W-:-:S04]  /*22c60*/  @P0 MOV R2, 0x400 ;  /* 0x0000040000020802 */ /* 0x000fc80000000f00 */
[----:B0-----:R-:W-:-:S04]  /*22c70*/  @P0 LEA R2, R3, R2, 0x18 ;  /* 0x0000000203020211 */ /* 0x001fc800078ec0ff */
[----:B------:R0:W-:Y:S01]  /*22c80*/  @P0 SYNCS.ARRIVE.TRANS64.A1T0 RZ, [R2+URZ+0x48], RZ ;  /* 0x000048ff02ff09a7 */ /* 0x0001e2000810003f */
[----:B------:R-:W-:-:S04]  /*22c90*/  ISETP.GT.U32.AND P0, PT, R4, 0x2, PT ;  /* 0x000000020400780c */ /* 0x000fc80003f04070 */
[----:B------:R-:W-:Y:S01]  /*22ca0*/  ISETP.LT.U32.AND P0, PT, R0, 0x3, P0 ;  /* 0x000000030000780c */ /* 0x000fe20000701070 */
[----:B0-----:R-:W-:-:S05]  /*22cb0*/  IMAD.WIDE.U32 R2, R4, -0x55555555, RZ ;  /* 0xaaaaaaab04027825 */ /* 0x001fca00078e00ff */
[----:B------:R-:W-:Y:S02]  /*22cc0*/  SHF.R.U32.HI R5, RZ, 0x1, R3 ;  /* 0x00000001ff057819 */ /* 0x000fe40000011603 */
[----:B------:R-:W-:Y:S02]  /*22cd0*/  SEL R3, RZ, 0x1, !P0 ;  /* 0x00000001ff037807 */ /* 0x000fe40004000000 */
[----:B------:R-:W-:Y:S01]  /*22ce0*/  PRMT R2, RZ, 0x7610, R2 ;  /* 0x00007610ff027816 */ /* 0x000fe20000000002 */
[----:B------:R-:W-:Y:S01]  /*22cf0*/  IMAD R7, R5, -0x3, R4 ;  /* 0xfffffffd05077824 */ /* 0x000fe200078e0204 */
[----:B------:R-:W-:Y:S01]  /*22d00*/  LOP3.LUT R6, R6, R3, RZ, 0x3c, !PT ;  /* 0x0000000306067212 */ /* 0x000fe200078e3cff */
[----:B------:R-:W-:-:S03]  /*22d10*/  IMAD.MOV.U32 R4, RZ, RZ, -0x1 ;  /* 0xffffffffff047424 */ /* 0x000fc600078e00ff */
[----:B------:R-:W-:Y:S01]  /*22d20*/  @P1 LOP3.LUT R6, R6, 0x1, R5, 0x78, !PT ;  /* 0x0000000106061812 */ /* 0x000fe200078e7805 */
[----:B------:R-:W-:Y:S01]  /*22d30*/  IMAD.MOV.U32 R5, RZ, RZ, -0x1 ;  /* 0xffffffffff057424 */ /* 0x000fe200078e00ff */
[----:B---3--:R-:W-:-:S04]  /*22d40*/  IADD3 R14, P0, R14, UR24, RZ ;  /* 0x000000180e0e7c10 */ /* 0x008fc8000ff1e0ff */
[----:B--2---:R-:W-:Y:S01]  /*22d50*/  IADD3.X R16, R16, UR17, RZ, P0, !PT ;  /* 0x0000001110107c10 */ /* 0x004fe200087fe4ff */
[----:B------:R0:W-:Y:S01]  /*22d60*/  STL [R1+0x464], R14 ;  /* 0x0004640e01007387 */ /* 0x0001e20000100800 */
[----:B------:R-:W-:-:S03]  /*22d70*/  ISETP.GE.U32.AND P0, PT, R14, UR6, PT ;  /* 0x000000060e007c0c */ /* 0x000fc6000bf06070 */
[----:B------:R0:W-:Y:S01]  /*22d80*/  STL [R1+0x460], R16 ;  /* 0x0004601001007387 */ /* 0x0001e20000100800 */
[----:B------:R-:W-:-:S13]  /*22d90*/  ISETP.GE.U32.AND.EX P0, PT, R16, UR7, PT, P0 ;  /* 0x0000000710007c0c */ /* 0x000fda000bf06100 */
[----:B0-----:R-:W-:Y:S05]  /*22da0*/  @P0 BRA `(.L_x_567) ;  /* 0x0000000400500947 */ /* 0x001fea0003800000 */
[----:B------:R-:W0:Y:S01]  /*22db0*/  S2R R8, SR_CTAID.X ;  /* 0x0000000000087919 */ /* 0x000e220000002500 */
[----:B------:R-:W-:Y:S01]  /*22dc0*/  ULDC UR6, c[0x0][0x150] ;  /* 0x0000540000067ab9 */ /* 0x000fe20000000800 */
[----:B------:R-:W1:Y:S01]  /*22dd0*/  LDC R3, c[0x0][0x144] ;  /* 0x00005100ff037b82 */ /* 0x000e620000000800 */
[----:B------:R-:W-:Y:S01]  /*22de0*/  ULDC UR9, c[0x0][0x630] ;  /* 0x00018c0000097ab9 */ /* 0x000fe20000000800 */
[----:B------:R-:W2:Y:S06]  /*22df0*/  S2R R5, SR_CTAID.Y ;  /* 0x0000000000057919 */ /* 0x000eac0000002600 */
[----:B------:R-:W3:Y:S01]  /*22e00*/  LDC R12, c[0x0][0x148] ;  /* 0x00005200ff0c7b82 */ /* 0x000ee20000000800 */
[----:B0-----:R-:W-:-:S02]  /*22e10*/  I2FP.F32.U32 R2, R8 ;  /* 0x0000000800027245 */ /* 0x001fc40000201000 */
[----:B--2---:R-:W-:-:S03]  /*22e20*/  I2FP.F32.U32 R4, R5 ;  /* 0x0000000500047245 */ /* 0x004fc60000201000 */
[----:B------:R-:W-:Y:S01]  /*22e30*/  FMUL R2, R2, UR6 ;  /* 0x0000000602027c20 */ /* 0x000fe20008400000 */
[----:B------:R-:W-:Y:S02]  /*22e40*/  ULDC UR6, c[0x0][0x154] ;  /* 0x0000550000067ab9 */ /* 0x000fe40000000800 */
[----:B------:R-:W-:Y:S01]  /*22e50*/  FMUL R10, R4, UR6 ;  /* 0x00000006040a7c20 */ /* 0x000fe20008400000 */
[----:B------:R-:W-:Y:S02]  /*22e60*/  ULDC.64 UR6, c[0x0][0x628] ;  /* 0x00018a0000067ab9 */ /* 0x000fe40000000a00 */
[----:B------:R-:W0:Y:S01]  /*22e70*/  F2I.U32.TRUNC.NTZ R2, R2 ;  /* 0x0000000200027305 */ /* 0x000e22000020f000 */
[----:B------:R-:W-:-:S04]  /*22e80*/  ISETP.NE.U32.AND P0, PT, RZ, UR6, PT ;  /* 0x00000006ff007c0c */ /* 0x000fc8000bf05070 */
[----:B------:R-:W-:-:S03]  /*22e90*/  ISETP.NE.AND.EX P0, PT, RZ, UR7, PT, P0 ;  /* 0x00000007ff007c0c */ /* 0x000fc6000bf05300 */
[----:B------:R-:W2:Y:S01]  /*22ea0*/  F2I.U32.TRUNC.NTZ R10, R10 ;  /* 0x0000000a000a7305 */ /* 0x000ea2000020f000 */
[----:B0-----:R-:W-:Y:S02]  /*22eb0*/  IMAD.MOV R4, RZ, RZ, -R2 ;  /* 0x000000ffff047224 */ /* 0x001fe400078e0a02 */
[----:B------:R-:W-:Y:S02]  /*22ec0*/  IMAD.MOV.U32 R2, RZ, RZ, R14 ;  /* 0x000000ffff027224 */ /* 0x000fe400078e000e */
[----:B-1----:R-:W-:Y:S02]  /*22ed0*/  IMAD R8, R3, R4, R8 ;  /* 0x0000000403087224 */ /* 0x002fe400078e0208 */
[----:B--2---:R-:W-:-:S04]  /*22ee0*/  IMAD.MOV R3, RZ, RZ, -R10 ;  /* 0x000000ffff037224 */ /* 0x004fc800078e0a0a */
[----:B---3--:R-:W-:Y:S02]  /*22ef0*/  @P4 IMAD R8, R12, R3, R5 ;  /* 0x000000030c084224 */ /* 0x008fe400078e0205 */
[----:B------:R-:W-:Y:S01]  /*22f00*/  IMAD.MOV.U32 R3, RZ, RZ, R16 ;  /* 0x000000ffff037224 */ /* 0x000fe200078e0010 */
[----:B------:R-:W-:Y:S06]  /*22f10*/  @!P0 BRA `(.L_x_568) ;  /* 0x0000000000288947 */ /* 0x000fec0003800000 */
[----:B------:R-:W-:Y:S02]  /*22f20*/  ULDC UR8, c[0x0][0x634] ;  /* 0x00018d0000087ab9 */ /* 0x000fe40000000800 */
[----:B------:R-:W-:-:S05]  /*22f30*/  IADD3 R3, P0, R14, UR8, RZ ;  /* 0x000000080e037c10 */ /* 0x000fca000ff1e0ff */
[----:B------:R-:W-:-:S04]  /*22f40*/  IMAD.X R11, RZ, RZ, R16, P0 ;  /* 0x000000ffff0b7224 */ /* 0x000fc800000e0610 */
[----:B------:R-:W-:-:S04]  /*22f50*/  IMAD.WIDE.U32 R4, R11, UR6, RZ ;  /* 0x000000060b047c25 */ /* 0x000fc8000f8e00ff */
[----:B------:R-:W-:-:S04]  /*22f60*/  IMAD.WIDE.U32 R4, P0, R3, UR7, R4 ;  /* 0x0000000703047c25 */ /* 0x000fc8000f800004 */
[----:B------:R-:W-:-:S04]  /*22f70*/  IMAD.WIDE.U32 R2, R3, UR6, RZ ;  /* 0x0000000603027c25 */ /* 0x000fc8000f8e00ff */
[----:B------:R-:W-:Y:S01]  /*22f80*/  IMAD.MOV.U32 R2, RZ, RZ, R5 ;  /* 0x000000ffff027224 */ /* 0x000fe200078e0005 */
[----:B------:R-:W-:Y:S01]  /*22f90*/  IADD3 RZ, P1, R3, R4, RZ ;  /* 0x0000000403ff7210 */ /* 0x000fe20007f3e0ff */
[----:B------:R-:W-:-:S04]  /*22fa0*/  IMAD.X R3, RZ, RZ, RZ, P0 ;  /* 0x000000ffff037224 */ /* 0x000fc800000e06ff */
[----:B------:R-:W-:-:S08]  /*22fb0*/  IMAD.WIDE.U32.X R2, R11, UR7, R2, P1 ;  /* 0x000000070b027c25 */ /* 0x000fd000088e0402 */
.L_x_568:
[--C-:B------:R-:W-:Y:S01]  /*22fc0*/  SHF.R.U64 R10, R2, UR9, R3.reuse ;  /* 0x00000009020a7c19 */ /* 0x100fe20008001203 */
[----:B------:R-:W-:Y:S01]  /*22fd0*/  ULDC.64 UR6, c[0x0][0x620] ;  /* 0x0001880000067ab9 */ /* 0x000fe20000000a00 */
[----:B------:R-:W-:Y:S01]  /*22fe0*/  SHF.R.U32.HI R2, RZ, UR9, R3 ;  /* 0x00000009ff027c19 */ /* 0x000fe20008011603 */
[----:B------:R-:W-:Y:S01]  /*22ff0*/  IMAD.MOV.U32 R3, RZ, RZ, R16 ;  /* 0x000000ffff037224 */ /* 0x000fe200078e0010 */
[----:B------:R-:W-:Y:S01]  /*23000*/  IADD3 R11, P0, RZ, -R10, RZ ;  /* 0x8000000aff0b7210 */ /* 0x000fe20007f1e0ff */
[----:B------:R-:W-:-:S04]  /*23010*/  ULDC.64 UR8, c[0x0][0x640] ;  /* 0x0001900000087ab9 */ /* 0x000fc80000000a00 */
[----:B------:R-:W-:Y:S01]  /*23020*/  IMAD.X R2, RZ, RZ, ~R2, P0 ;  /* 0x000000ffff027224 */ /* 0x000fe200000e0e02 */
[----:B------:R-:W-:-:S03]  /*23030*/  ISETP.NE.U32.AND P0, PT, RZ, UR8, PT ;  /* 0x00000008ff007c0c */ /* 0x000fc6000bf05070 */
[----:B------:R-:W-:Y:S01]  /*23040*/  IMAD R2, R2, UR6, RZ ;  /* 0x0000000602027c24 */ /* 0x000fe2000f8e02ff */
[----:B------:R-:W-:-:S03]  /*23050*/  ISETP.NE.AND.EX P0, PT, RZ, UR9, PT, P0 ;  /* 0x00000009ff007c0c */ /* 0x000fc6000bf05300 */
[----:B------:R-:W-:Y:S02]  /*23060*/  IMAD R5, R11, UR7, R2 ;  /* 0x000000070b057c24 */ /* 0x000fe4000f8e0202 */
[----:B------:R-:W-:-:S04]  /*23070*/  IMAD.MOV.U32 R2, RZ, RZ, R14 ;  /* 0x000000ffff027224 */ /* 0x000fc800078e000e */
[----:B------:R-:W-:Y:S01]  /*23080*/  IMAD.WIDE.U32 R2, R11, UR6, R2 ;  /* 0x000000060b027c25 */ /* 0x000fe2000f8e0002 */
[----:B------:R-:W-:-:S03]  /*23090*/  ULDC UR6, c[0x0][0x618] ;  /* 0x0001860000067ab9 */ /* 0x000fc60000000800 */
[----:B------:R-:W-:-:S05]  /*230a0*/  IMAD.IADD R3, R3, 0x1, R5 ;  /* 0x0000000103037824 */ /* 0x000fca00078e0205 */
[--C-:B------:R-:W-:Y:S02]  /*230b0*/  SHF.R.U64 R11, R2, UR6, R3.reuse ;  /* 0x00000006020b7c19 */ /* 0x100fe40008001203 */
[----:B------:R-:W-:Y:S01]  /*230c0*/  SHF.R.U32.HI R2, RZ, UR6, R3 ;  /* 0x00000006ff027c19 */ /* 0x000fe20008011603 */
[----:B------:R-:W-:-:S03]  /*230d0*/  ULDC UR6, c[0x0][0x608] ;  /* 0x0001820000067ab9 */ /* 0x000fc60000000800 */
[--C-:B------:R-:W-:Y:S02]  /*230e0*/  SHF.R.U64 R12, R11, UR6, R2.reuse ;  /* 0x000000060b0c7c19 */ /* 0x100fe40008001202 */
[----:B------:R-:W-:Y:S01]  /*230f0*/  SHF.R.U32.HI R3, RZ, UR6, R2 ;  /* 0x00000006ff037c19 */ /* 0x000fe20008011602 */
[----:B------:R-:W-:-:S03]  /*23100*/  ULDC UR6, c[0x0][0x658] ;  /* 0x0001960000067ab9 */ /* 0x000fc60000000800 */
[--C-:B------:R-:W-:Y:S02]  /*23110*/  SHF.R.U64 R13, R12, UR6, R3.reuse ;  /* 0x000000060c0d7c19 */ /* 0x100fe40008001203 */
[----:B------:R-:W-:-:S03]  /*23120*/  SHF.R.U32.HI R14, RZ, UR6, R3 ;  /* 0x00000006ff0e7c19 */ /* 0x000fc60008011603 */
[----:B------:R-:W-:Y:S02]  /*23130*/  IMAD.MOV.U32 R2, RZ, RZ, R13 ;  /* 0x000000ffff027224 */ /* 0x000fe400078e000d */
        /* <DEDUP_REMOVED lines=12> */
.L_x_569:
[----:B------:R-:W-:Y:S01]  /*23200*/  ULDC UR6, c[0x0][0x648] ;  /* 0x0001920000067ab9 */ /* 0x000fe20000000800 */
[----:B------:R-:W-:Y:S02]  /*23210*/  LOP3.LUT R12, R12, UR15, RZ, 0xc0, !PT ;  /* 0x0000000f0c0c7c12 */ /* 0x000fe4000f8ec0ff */
[----:B------:R-:W-:Y:S01]  /*23220*/  SHF.R.U64 R3, R2, UR6, R3 ;  /* 0x0000000602037c19 */ /* 0x000fe20008001203 */
[----:B------:R-:W-:-:S04]  /*23230*/  ULDC UR6, c[0x0][0x638] ;  /* 0x00018e0000067ab9 */ /* 0x000fc80000000800 */
[----:B------:R-:W-:Y:S02]  /*23240*/  IMAD.MOV R2, RZ, RZ, -R3 ;  /* 0x000000ffff027224 */ /* 0x000fe400078e0a03 */
[----:B------:R-:W-:Y:S02]  /*23250*/  IMAD R5, R3, UR5, R12 ;  /* 0x0000000503057c24 */ /* 0x000fe4000f8e020c */
[----:B------:R-:W-:Y:S01]  /*23260*/  IMAD R13, R2, UR6, R13 ;  /* 0x00000006020d7c24 */ /* 0x000fe2000f8e020d */
[----:B------:R-:W-:Y:S01]  /*23270*/  ULDC UR6, c[0x0][0x610] ;  /* 0x0001840000067ab9 */ /* 0x000fe20000000800 */
[----:B------:R-:W-:Y:S01]  /*23280*/  LOP3.LUT R2, R11, UR4, RZ, 0xc0, !PT ;  /* 0x000000040b027c12 */ /* 0x000fe2000f8ec0ff */
[----:B------:R-:W-:Y:S01]  /*23290*/  IMAD R8, R5, UR6, R8 ;  /* 0x0000000605087c24 */ /* 0x000fe2000f8e0208 */
[----:B------:R-:W-:-:S03]  /*232a0*/  ULDC UR6, c[0x0][0x600] ;  /* 0x0001800000067ab9 */ /* 0x000fc60000000800 */
[----:B------:R-:W-:Y:S02]  /*232b0*/  IMAD R13, R13, UR6, R2 ;  /* 0x000000060d0d7c24 */ /* 0x000fe4000f8e0202 */
[----:B------:R-:W-:-:S03]  /*232c0*/  IMAD.MOV.U32 R2, RZ, RZ, 0x1 ;  /* 0x00000001ff027424 */ /* 0x000fc600078e00ff */
[----:B------:R-:W-:Y:S02]  /*232d0*/  SEL R4, R13, R8, !P4 ;  /* 0x000000080d047207 */ /* 0x000fe40006000000 */
[----:B------:R-:W-:-:S07]  /*232e0*/  SEL R5, R8, R13, !P4 ;  /* 0x0000000d08057207 */ /* 0x000fce0006000000 */
.L_x_567:
[----:B------:R-:W-:Y:S05]  /*232f0*/  BSYNC B1 ;  /* 0x0000000000017941 */ /* 0x000fea0003800000 */
.L_x_566:
[----:B------:R-:W-:-:S13]  /*23300*/  LOP3.LUT P0, RZ, R2, 0xff, RZ, 0xc0, !PT ;  /* 0x000000ff02ff7812 */ /* 0x000fda000780c0ff */
[----:B------:R-:W-:Y:S05]  /*23310*/  @P0 BRA `(.L_x_570) ;  /* 0xfffffff400240947 */ /* 0x000fea000383ffff */
[----:B------:R-:W-:Y:S05]  /*23320*/  BSYNC B0 ;  /* 0x0000000000007941 */ /* 0x000fea0003800000 */
.L_x_559:
[----:B------:R-:W-:-:S03]  /*23330*/  UMOV UR6, 0xffffffff ;  /* 0xffffffff00067882 */ /* 0x000fc60000000000 */
[----:B------:R-:W-:Y:S05]  /*23340*/  BRA.DIV UR6, `(.L_x_571) ;  /* 0x0000000606047947 */ /* 0x000fea000b800000 */
[----:B------:R-:W-:-:S13]  /*23350*/  ELECT P0, URZ, PT ;  /* 0x00000000003f782f */ /* 0x000fda0003800000 */
.L_x_584:
[----:B------:R-:W-:Y:S04]  /*23360*/  BSSY B0, `(.L_x_572) ;  /* 0x0000023000007945 */ /* 0x000fe80003800000 */
[----:B------:R-:W-:Y:S05]  /*23370*/  @!P0 BRA `(.L_x_573) ;  /* 0x0000000000848947 */ /* 0x000fea0003800000 */
[----:B------:R-:W-:-:S04]  /*23380*/  ULOP3.LUT UR6, UR13, 0x2, URZ, 0xfc, !UPT ;  /* 0x000000020d067892 */ /* 0x000fc8000f8efc3f */
[----:B------:R-:W-:-:S06]  /*23390*/  UISETP.NE.AND UP0, UPT, UR6, 0x3, UPT ;  /* 0x000000030600788c */ /* 0x000fcc000bf05270 */
[----:B------:R-:W-:-:S13]  /*233a0*/  PLOP3.LUT P0, PT, PT, PT, UP0, 0x80, 0x0 ;  /* 0x000000000000781c */ /* 0x000fda0003f0f008 */
[----:B------:R-:W-:Y:S05]  /*233b0*/  @!P0 BRA `(.L_x_574) ;  /* 0x0000000000048947 */ /* 0x000fea0003800000 */
[----:B------:R-:W-:Y:S01]  /*233c0*/  BPT.TRAP 0x1 ;  /* 0x000000040000795c */ /* 0x000fe20000300000 */
.L_x_574:
[----:B------:R-:W0:Y:S01]  /*233d0*/  S2R R3, SR_CgaCtaId ;  /* 0x0000000000037919 */ /* 0x000e220000008800 */
[----:B------:R-:W-:Y:S02]  /*233e0*/  MOV R0, 0x400 ;  /* 0x0000040000007802 */ /* 0x000fe40000000f00 */
[----:B------:R-:W-:Y:S02]  /*233f0*/  SHF.L.U32 R2, R6, 0x1f, RZ ;  /* 0x0000001f06027819 */ /* 0x000fe400000006ff */
[----:B0-----:R-:W-:-:S05]  /*23400*/  LEA R0, R3, R0, 0x18 ;  /* 0x0000000003007211 */ /* 0x001fca00078ec0ff */
[----:B------:R-:W-:-:S04]  /*23410*/  VIADD R0, R0, 0x18 ;  /* 0x0000001800007836 */ /* 0x000fc80000000000 */
[----:B------:R-:W-:-:S04]  /*23420*/  IMAD R3, R7, 0x8, R0 ;  /* 0x0000000807037824 */ /* 0x000fc800078e0200 */
[----:B------:R-:W0:Y:S02]  /*23430*/  SYNCS.PHASECHK.TRANS64.TRYWAIT P0, [R3+URZ], R2 ;  /* 0x00000002030075a7 */ /* 0x000e24000800017f */
[----:B0-----:R-:W-:Y:S05]  /*23440*/  @!P0 BRA `(.L_x_575) ;  /* 0x0000000000e48947 */ /* 0x001fea0003800000 */
.L_x_585:
[----:B------:R-:W-:-:S05]  /*23450*/  VIADD R7, R7, 0x1 ;  /* 0x0000000107077836 */ /* 0x000fca0000000000 */
[----:B------:R-:W-:-:S04]  /*23460*/  ISETP.NE.AND P0, PT, R7, 0x3, PT ;  /* 0x000000030700780c */ /* 0x000fc80003f05270 */
[----:B0-----:R-:W-:Y:S02]  /*23470*/  SEL R3, RZ, 0x1, P0 ;  /* 0x00000001ff037807 */ /* 0x001fe40000000000 */
[----:B------:R-:W-:Y:S02]  /*23480*/  SEL R7, R7, RZ, P0 ;  /* 0x000000ff07077207 */ /* 0x000fe40000000000 */
[----:B------:R-:W-:-:S03]  /*23490*/  LOP3.LUT R5, R6, R3, RZ, 0x3c, !PT ;  /* 0x0000000306057212 */ /* 0x000fc600078e3cff */
[----:B------:R-:W-:Y:S01]  /*234a0*/  IMAD R3, R7, 0x8, R0 ;  /* 0x0000000807037824 */ /* 0x000fe200078e0200 */
[----:B------:R-:W-:-:S04]  /*234b0*/  SHF.L.U32 R2, R5, 0x1f, RZ ;  /* 0x0000001f05027819 */ /* 0x000fc800000006ff */
[----:B------:R-:W0:Y:S02]  /*234c0*/  SYNCS.PHASECHK.TRANS64.TRYWAIT P0, [R3+URZ], R2 ;  /* 0x00000002030075a7 */ /* 0x000e24000800017f */
[----:B0-----:R-:W-:Y:S05]  /*234d0*/  @!P0 BRA `(.L_x_576) ;  /* 0x0000000000d48947 */ /* 0x001fea0003800000 */
.L_x_586:
[----:B0-----:R-:W-:-:S05]  /*234e0*/  VIADD R2, R7, 0x1 ;  /* 0x0000000107027836 */ /* 0x001fca0000000000 */
[----:B------:R-:W-:-:S04]  /*234f0*/  ISETP.NE.AND P0, PT, R2, 0x3, PT ;  /* 0x000000030200780c */ /* 0x000fc80003f05270 */
[----:B------:R-:W-:Y:S02]  /*23500*/  SEL R4, RZ, 0x1, P0 ;  /* 0x00000001ff047807 */ /* 0x000fe40000000000 */
[----:B------:R-:W-:Y:S02]  /*23510*/  SEL R3, R2, RZ, P0 ;  /* 0x000000ff02037207 */ /* 0x000fe40000000000 */
[----:B------:R-:W-:-:S03]  /*23520*/  LOP3.LUT R4, R5, R4, RZ, 0x3c, !PT ;  /* 0x0000000405047212 */ /* 0x000fc600078e3cff */
[----:B------:R-:W-:Y:S01]  /*23530*/  IMAD R3, R3, 0x8, R0 ;  /* 0x0000000803037824 */ /* 0x000fe200078e0200 */
[----:B------:R-:W-:-:S07]  /*23540*/  SHF.L.U32 R0, R4, 0x1f, RZ ;  /* 0x0000001f04007819 */ /* 0x000fce00000006ff */
.L_x_577:
[----:B0-----:R0:W1:Y:S02]  /*23550*/  SYNCS.PHASECHK.TRANS64.TRYWAIT P0, [R3+URZ], R0 ;  /* 0x00000000030075a7 */ /* 0x001064000800017f */
[----:B-1----:R-:W-:Y:S05]  /*23560*/  @!P0 NANOSLEEP.SYNCS 0x989680 ;  /* 0x009896800000895d */ /* 0x002fea0003900000 */
[----:B------:R-:W1:Y:S02]  /*23570*/  @!P0 SYNCS.PHASECHK.TRANS64 P0, [R3+URZ], R0 ;  /* 0x00000000030085a7 */ /* 0x000e64000800007f */
[----:B-1----:R-:W-:Y:S05]  /*23580*/  @!P0 BRA `(.L_x_577) ;  /* 0xfffffffc00f08947 */ /* 0x002fea000383ffff */
.L_x_573:
[----:B------:R-:W-:Y:S05]  /*23590*/  BSYNC B0 ;  /* 0x0000000000007941 */ /* 0x000fea0003800000 */
.L_x_572:
[----:B------:R-:W-:Y:S05]  /*235a0*/  EXIT ;  /* 0x000000000000794d */ /* 0x000fea0003800000 */
.L_x_21:
[----:B--2---:R-:W-:-:S04]  /*235b0*/  IMAD.U32 R3, RZ, RZ, UR7 ;  /* 0x00000007ff037e24 */ /* 0x004fc8000f8e00ff */
[----:B------:R2:W4:Y:S03]  /*235c0*/  SYNCS.PHASECHK.TRANS64.TRYWAIT P0, [R3+URZ], R0 ;  /* 0x00000000030075a7 */ /* 0x000526000800017f */
[----:B----4-:R-:W-:Y:S05]  /*235d0*/  @!P0 NANOSLEEP.SYNCS 0x989680 ;  /* 0x009896800000895d */ /* 0x010fea0003900000 */
[----:B------:R-:W4:Y:S02]  /*235e0*/  @!P0 SYNCS.PHASECHK.TRANS64 P0, [R3+URZ], R0 ;  /* 0x00000000030085a7 */ /* 0x000f24000800007f */
[----:B----4-:R-:W-:Y:S05]  /*235f0*/  @!P0 BRA `(.L_x_21) ;  /* 0xfffffffc00ec8947 */ /* 0x010fea000383ffff */
[----:B------:R-:W-:Y:S05]  /*23600*/  BRA `(.L_x_20) ;  /* 0xfffffdf400f87947 */ /* 0x000fea000383ffff */
.L_x_27:
[----:B-----5:R4:W-:Y:S02]  /*23610*/  STL [R1+0x478], R0 ;  /* 0x0004780001007387 */ /* 0x0209e40000100800 */
[----:B----4-:R-:W-:-:S04]  /*23620*/  IMAD.U32 R0, RZ, RZ, UR15 ;  /* 0x0000000fff007e24 */ /* 0x010fc8000f8e00ff */
[----:B------:R4:W0:Y:S03]  /*23630*/  SYNCS.PHASECHK.TRANS64.TRYWAIT P0, [R0+URZ], R3 ;  /* 0x00000003000075a7 */ /* 0x000826000800017f */
[----:B0-----:R-:W-:Y:S05]  /*23640*/  @!P0 NANOSLEEP.SYNCS 0x989680 ;  /* 0x009896800000895d */ /* 0x001fea0003900000 */
[----:B------:R4:W0:Y:S02]  /*23650*/  @!P0 SYNCS.PHASECHK.TRANS64 P0, [R0+URZ], R3 ;  /* 0x00000003000085a7 */ /* 0x000824000800007f */
[----:B----4-:R4:W5:Y:S02]  /*23660*/  LDL.LU R0, [R1+0x478] ;  /* 0x0004780001007983 */ /* 0x0109640000300800 */
[----:B0---4-:R-:W-:Y:S05]  /*23670*/  @!P0 BRA `(.L_x_27) ;  /* 0xfffffffc00e48947 */ /* 0x011fea000383ffff */
[----:B------:R-:W-:Y:S05]  /*23680*/  BRA `(.L_x_26) ;  /* 0xfffffe2c00d87947 */ /* 0x000fea000383ffff */
.L_x_560:
[----:B------:R-:W-:Y:S01]  /*23690*/  BSSY B1, `(.L_x_578) ;  /* 0x0000006000017945 */ /* 0x000fe20003800000 */
[----:B------:R-:W-:-:S07]  /*236a0*/  IMAD.MOV.U32 R2, RZ, RZ, -0x1 ;  /* 0xffffffffff027424 */ /* 0x000fce00078e00ff */
[----:B------:R-:W-:Y:S05]  /*236b0*/  WARPSYNC.COLLECTIVE R2, `(.L_x_579) ;  /* 0x00000000020c7348 */ /* 0x000fea0003c00000 */
[----:B------:R-:W-:Y:S02]  /*236c0*/  ELECT P0, UR62, PT ;  /* 0x00000000003e782f */ /* 0x000fe40003800000 */
[----:B------:R-:W-:Y:S01]  /*236d0*/  MOV R2, UR62 ;  /* 0x0000003e00027c02 */ /* 0x000fe20008000f00 */
[----:B------:R-:W-:Y:S10]  /*236e0*/  ENDCOLLECTIVE ;  /* 0x000000000000791b */ /* 0x000ff40003800000 */
.L_x_579:
[----:B------:R-:W-:Y:S05]  /*236f0*/  BSYNC B1 ;  /* 0x0000000000017941 */ /* 0x000fea0003800000 */
.L_x_578:
[----:B------:R-:W-:Y:S05]  /*23700*/  BRA `(.L_x_580) ;  /* 0xfffffff000347947 */ /* 0x000fea000383ffff */
.L_x_563:
[----:B0-----:R0:W1:Y:S02]  /*23710*/  SYNCS.PHASECHK.TRANS64.TRYWAIT P0, [R12+URZ+0x18], R11 ;  /* 0x0000180b0c0075a7 */ /* 0x001064000800017f */
[----:B-1----:R-:W-:Y:S05]  /*23720*/  @!P0 NANOSLEEP.SYNCS 0x989680 ;  /* 0x009896800000895d */ /* 0x002fea0003900000 */
[----:B------:R-:W1:Y:S02]  /*23730*/  @!P0 SYNCS.PHASECHK.TRANS64 P0, [R12+URZ+0x18], R11 ;  /* 0x0000180b0c0085a7 */ /* 0x000e64000800007f */
[----:B-1----:R-:W-:Y:S05]  /*23740*/  @!P0 BRA `(.L_x_563) ;  /* 0xfffffffc00f08947 */ /* 0x002fea000383ffff */
[----:B------:R-:W-:Y:S05]  /*23750*/  BRA `(.L_x_581) ;  /* 0xfffffff000707947 */ /* 0x000fea000383ffff */
.L_x_571:
[----:B------:R-:W-:Y:S01]  /*23760*/  BSSY B0, `(.L_x_582) ;  /* 0x0000006000007945 */ /* 0x000fe20003800000 */
[----:B------:R-:W-:-:S07]  /*23770*/  IMAD.MOV.U32 R2, RZ, RZ, -0x1 ;  /* 0xffffffffff027424 */ /* 0x000fce00078e00ff */
[----:B------:R-:W-:Y:S05]  /*23780*/  WARPSYNC.COLLECTIVE R2, `(.L_x_583) ;  /* 0x00000000020c7348 */ /* 0x000fea0003c00000 */
[----:B------:R-:W-:Y:S02]  /*23790*/  ELECT P0, UR62, PT ;  /* 0x00000000003e782f */ /* 0x000fe40003800000 */
[----:B------:R-:W-:Y:S01]  /*237a0*/  MOV R2, UR62 ;  /* 0x0000003e00027c02 */ /* 0x000fe20008000f00 */
[----:B------:R-:W-:Y:S10]  /*237b0*/  ENDCOLLECTIVE ;  /* 0x000000000000791b */ /* 0x000ff40003800000 */
.L_x_583:
[----:B------:R-:W-:Y:S05]  /*237c0*/  BSYNC B0 ;  /* 0x0000000000007941 */ /* 0x000fea0003800000 */
.L_x_582:
[----:B------:R-:W-:Y:S05]  /*237d0*/  BRA `(.L_x_584) ;  /* 0xfffffff800e07947 */ /* 0x000fea000383ffff */
.L_x_575:
[----:B0-----:R0:W1:Y:S02]  /*237e0*/  SYNCS.PHASECHK.TRANS64.TRYWAIT P0, [R3+URZ], R2 ;  /* 0x00000002030075a7 */ /* 0x001064000800017f */
[----:B-1----:R-:W-:Y:S05]  /*237f0*/  @!P0 NANOSLEEP.SYNCS 0x989680 ;  /* 0x009896800000895d */ /* 0x002fea0003900000 */
[----:B------:R-:W1:Y:S02]  /*23800*/  @!P0 SYNCS.PHASECHK.TRANS64 P0, [R3+URZ], R2 ;  /* 0x00000002030085a7 */ /* 0x000e64000800007f */
[----:B-1----:R-:W-:Y:S05]  /*23810*/  @!P0 BRA `(.L_x_575) ;  /* 0xfffffffc00f08947 */ /* 0x002fea000383ffff */
[----:B------:R-:W-:Y:S05]  /*23820*/  BRA `(.L_x_585) ;  /* 0xfffffffc00087947 */ /* 0x000fea000383ffff */
.L_x_576:
[----:B0-----:R0:W1:Y:S02]  /*23830*/  SYNCS.PHASECHK.TRANS64.TRYWAIT P0, [R3+URZ], R2 ;  /* 0x00000002030075a7 */ /* 0x001064000800017f */
[----:B-1----:R-:W-:Y:S05]  /*23840*/  @!P0 NANOSLEEP.SYNCS 0x989680 ;  /* 0x009896800000895d */ /* 0x002fea0003900000 */
[----:B------:R-:W1:Y:S02]  /*23850*/  @!P0 SYNCS.PHASECHK.TRANS64 P0, [R3+URZ], R2 ;  /* 0x00000002030085a7 */ /* 0x000e64000800007f */
[----:B-1----:R-:W-:Y:S05]  /*23860*/  @!P0 BRA `(.L_x_576) ;  /* 0xfffffffc00f08947 */ /* 0x002fea000383ffff */
[----:B------:R-:W-:Y:S05]  /*23870*/  BRA `(.L_x_586) ;  /* 0xfffffffc00187947 */ /* 0x000fea000383ffff */
.L_x_587:
[----:B------:R-:W-:-:S00]  /*23880*/  BRA `(.L_x_587) ;  /* 0xfffffffc00fc7947 */ /* 0x000fc0000383ffff */
[----:B------:R-:W-:-:S00]  /*23890*/  NOP ;  /* 0x0000000000007918 */ /* 0x000fc00000000000 */
        /* <DEDUP_REMOVED lines=14> */
.L_x_588:


//--------------------- .nv.shared._ZN7cutlass13device_kernelINS_4gemm6kernel13GemmUniversalIN4cute5tupleIJiiiiEEENS1_10collective13CollectiveMmaINS1_37MainloopSm90TmaGmmaWarpSpecializedFP8ILi3ENS5_IJNS4_1CILi2EEESB_NSA_ILi1EEEEEENS1_35KernelTmaWarpSpecializedCooperativeEEENS5_IJNSA_ILi256EEESG_NSA_ILi32EEEEEENS_12float_e5m2_tENS5_IJlSC_lEEESJ_SK_NS4_8TiledMMAINS4_8MMA_AtomIJNS4_4SM904GMMA31MMA_64x256x32_F32E5M2E5M2_SS_TNILNSO_7ScaleInE1ELSQ_1EEEEEENS4_6LayoutINS5_IJSB_SC_SC_EEENS5_IJSC_NSA_ILi0EEESV_EEEEENS5_IJNS4_10UnderscoreESY_SY_EEEEENS4_23SM90_TMA_LOAD_MULTICASTENS4_14ComposedLayoutINS4_7SwizzleILi1ELi4ELi3EEENS4_18smem_ptr_flag_bitsILi8EEENST_INS5_IJNSA_ILi8EEESH_EEENS5_IJSH_SC_EEEEEEEvNS4_8identityES11_S1B_vS1C_EENS_8epilogue10collective6detail29Sm90TmaWarpSpecializedAdapterINS1F_15DefaultEpilogueISJ_SK_SK_NS1E_6thread17LinearCombinationISJ_Li1EffLNS1J_9ScaleType4KindE0ELNS_15FloatRoundStyleE2ESJ_EENS1_15EpilogueDefaultEEEEEvvEEEEvNT_6ParamsE --------------------------
	.section	.nv.shared._ZN7cutlass13device_kernelINS_4gemm6kernel13GemmUniversalIN4cute5tupleIJiiiiEEENS1_10collective13CollectiveMmaINS1_37MainloopSm90TmaGmmaWarpSpecializedFP8ILi3ENS5_IJNS4_1CILi2EEESB_NSA_ILi1EEEEEENS1_35KernelTmaWarpSpecializedCooperativeEEENS5_IJNSA_ILi256EEESG_NSA_ILi32EEEEEENS_12float_e5m2_tENS5_IJlSC_lEEESJ_SK_NS4_8TiledMMAINS4_8MMA_AtomIJNS4_4SM904GMMA31MMA_64x256x32_F32E5M2E5M2_SS_TNILNSO_7ScaleInE1ELSQ_1EEEEEENS4_6LayoutINS5_IJSB_SC_SC_EEENS5_IJSC_NSA_ILi0EEESV_EEEEENS5_IJNS4_10UnderscoreESY_SY_EEEEENS4_23SM90_TMA_LOAD_MULTICASTENS4_14ComposedLayoutINS4_7SwizzleILi1ELi4ELi3EEENS4_18smem_ptr_flag_bitsILi8EEENST_INS5_IJNSA_ILi8EEESH_EEENS5_IJSH_SC_EEEEEEEvNS4_8identityES11_S1B_vS1C_EENS_8epilogue10collective6detail29Sm90TmaWarpSpecializedAdapterINS1F_15DefaultEpilogueISJ_SK_SK_NS1E_6thread17LinearCombinationISJ_Li1EffLNS1J_9ScaleType4KindE0ELNS_15FloatRoundStyleE2ESJ_EENS1_15EpilogueDefaultEEEEEvvEEEEvNT_6ParamsE,"aw",@nobits
	.sectionflags	@""
	.align	16
	.zero		1024


//--------------------- .nv.shared.reserved.0     --------------------------
	.section	.nv.shared.reserved.0,"aw",@nobits
	.weak		__nv_reservedSMEM_offset_0_alias
	.size		__nv_reservedSMEM_offset_0_alias, 0, 0
	.other		__nv_reservedSMEM_offset_0_alias,@"STO_CUDA_RESERVED_SHARED STV_DEFAULT"
__nv_reservedSMEM_offset_0_alias:
	.zero		0


//--------------------- .nv.global                --------------------------
	.section	.nv.global,"aw",@nobits
.nv.global:
	.type		_ZN39_INTERNAL_0e18631f_4_k_cu_3e74d582_55304cute1_E,@object
	.size		_ZN39_INTERNAL_0e18631f_4_k_cu_3e74d582_55304cute1_E,(_ZN39_INTERNAL_0e18631f_4_k_cu_3e74d582_55304cuda3std3__45__cpo6cbeginE - _ZN39_INTERNAL_0e18631f_4_k_cu_3e74d582_55304cute1_E)
_ZN39_INTERNAL_0e18631f_4_k_cu_3e74d582_55304cute1_E:
	.zero		1
	.type		_ZN39_INTERNAL_0e18631f_4_k_cu_3e74d582_55304cuda3std3__45__cpo6cbeginE,@object
	.size		_ZN39_INTERNAL_0e18631f_4_k_cu_3e74d582_55304cuda3std3__45__cpo6cbeginE,(_ZN39_INTERNAL_0e18631f_4_k_cu_3e74d582_55304cuda3std3__48in_placeE - _ZN39_INTERNAL_0e18631f_4_k_cu_3e74d582_55304cuda3std3__45__cpo6cbeginE)
_ZN39_INTERNAL_0e18631f_4_k_cu_3e74d582_55304cuda3std3__45__cpo6cbeginE:
	.zero		1
	.type		_ZN39_INTERNAL_0e18631f_4_k_cu_3e74d582_55304cuda3std3__48in_placeE,@object
	.size		_ZN39_INTERNAL_0e18631f_4_k_cu_3e74d582_55304cuda3std3__48in_placeE,(_ZN39_INTERNAL_0e18631f_4_k_cu_3e74d582_55304cuda3std6ranges3__45__cpo9iter_moveE - _ZN39_INTERNAL_0e18631f_4_k_cu_3e74d582_55304cuda3std3__48in_placeE)
_ZN39_INTERNAL_0e18631f_4_k_cu_3e74d582_55304cuda3std3__48in_placeE:
	.zero		1
	.type		_ZN39_INTERNAL_0e18631f_4_k_cu_3e74d582_55304cuda3std6ranges3__45__cpo9iter_moveE,@object
	.size		_ZN39_INTERNAL_0e18631f_4_k_cu_3e74d582_55304cuda3std6ranges3__45__cpo9iter_moveE,(_ZN39_INTERNAL_0e18631f_4_k_cu_3e74d582_55304cuda3std3__45__cpo5beginE - _ZN39_INTERNAL_0e18631f_4_k_cu_3e74d582_55304cuda3std6ranges3__45__cpo9iter_moveE)
_ZN39_INTERNAL_0e18631f_4_k_cu_3e74d582_55304cuda3std6ranges3__45__cpo9iter_moveE:
	.zero		1
	.type		_ZN39_INTERNAL_0e18631f_4_k_cu_3e74d582_55304cuda3std3__45__cpo5beginE,@object
	.size		_ZN39_INTERNAL_0e18631f_4_k_cu_3e74d582_55304cuda3std3__45__cpo5beginE,(_ZN39_INTERNAL_0e18631f_4_k_cu_3e74d582_55304cuda3std3__441_GLOBAL__N__0e18631f_4_k_cu_3e74d582_55306ignoreE - _ZN39_INTERNAL_0e18631f_4_k_cu_3e74d582_55304cuda3std3__45__cpo5beginE)
_ZN39_INTERNAL_0e18631f_4_k_cu_3e74d582_55304cuda3std3__45__cpo5beginE:
	.zero		1
	.type		_ZN39_INTERNAL_0e18631f_4_k_cu_3e74d582_55304cuda3std3__441_GLOBAL__N__0e18631f_4_k_cu_3e74d582_55306ignoreE,@object
	.size		_ZN39_INTERNAL_0e18631f_4_k_cu_3e74d582_55304cuda3std3__441_GLOBAL__N__0e18631f_4_k_cu_3e74d582_55306ignoreE,(_ZN39_INTERNAL_0e18631f_4_k_cu_3e74d582_55304cute7productE - _ZN39_INTERNAL_0e18631f_4_k_cu_3e74d582_55304cuda3std3__441_GLOBAL__N__0e18631f_4_k_cu_3e74d582_55306ignoreE)
_ZN39_INTERNAL_0e18631f_4_k_cu_3e74d582_55304cuda3std3__441_GLOBAL__N__0e18631f_4_k_cu_3e74d582_55306ignoreE:
	.zero		1
	.type		_ZN39_INTERNAL_0e18631f_4_k_cu_3e74d582_55304cute7productE,@object
	.size		_ZN39_INTERNAL_0e18631f_4_k_cu_3e74d582_55304cute7productE,(_ZN39_INTERNAL_0e18631f_4_k_cu_3e74d582_55304cuda3std3__45__cpo3endE - _ZN39_INTERNAL_0e18631f_4_k_cu_3e74d582_55304cute7productE)
_ZN39_INTERNAL_0e18631f_4_k_cu_3e74d582_55304cute7productE:
	.zero		1
	.type		_ZN39_INTERNAL_0e18631f_4_k_cu_3e74d582_55304cuda3std3__45__cpo3endE,@object
	.size		_ZN39_INTERNAL_0e18631f_4_k_cu_3e74d582_55304cuda3std3__45__cpo3endE,(_ZN39_INTERNAL_0e18631f_4_k_cu_3e74d582_55304cuda3std3__419piecewise_constructE - _ZN39_INTERNAL_0e18631f_4_k_cu_3e74d582_55304cuda3std3__45__cpo3endE)
_ZN39_INTERNAL_0e18631f_4_k_cu_3e74d582_55304cuda3std3__45__cpo3endE:
	.zero		1
	.type		_ZN39_INTERNAL_0e18631f_4_k_cu_3e74d582_55304cuda3std3__419piecewise_constructE,@object
	.size		_ZN39_INTERNAL_0e18631f_4_k_cu_3e74d582_55304cuda3std3__419piecewise_constructE,(_ZN39_INTERNAL_0e18631f_4_k_cu_3e74d582_55304cuda3std3__45__cpo4cendE - _ZN39_INTERNAL_0e18631f_4_k_cu_3e74d582_55304cuda3std3__419piecewise_constructE)
_ZN39_INTERNAL_0e18631f_4_k_cu_3e74d582_55304cuda3std3__419piecewise_constructE:
	.zero		1
	.type		_ZN39_INTERNAL_0e18631f_4_k_cu_3e74d582_55304cuda3std3__45__cpo4cendE,@object
	.size		_ZN39_INTERNAL_0e18631f_4_k_cu_3e74d582_55304cuda3std3__45__cpo4cendE,(_ZN39_INTERNAL_0e18631f_4_k_cu_3e74d582_55304cuda3std6ranges3__45__cpo4swapE - _ZN39_INTERNAL_0e18631f_4_k_cu_3e74d582_55304cuda3std3__45__cpo4cendE)
_ZN39_INTERNAL_0e18631f_4_k_cu_3e74d582_55304cuda3std3__45__cpo4cendE:
	.zero		1
	.type		_ZN39_INTERNAL_0e18631f_4_k_cu_3e74d582_55304cuda3std6ranges3__45__cpo4swapE,@object
	.size		_ZN39_INTERNAL_0e18631f_4_k_cu_3e74d582_55304cuda3std6ranges3__45__cpo4swapE,(.L_7 - _ZN39_INTERNAL_0e18631f_4_k_cu_3e74d582_55304cuda3std6ranges3__45__cpo4swapE)
_ZN39_INTERNAL_0e18631f_4_k_cu_3e74d582_55304cuda3std6ranges3__45__cpo4swapE:
	.zero		1
.L_7:


//--------------------- .nv.constant0._ZN7cutlass13device_kernelINS_4gemm6kernel13GemmUniversalIN4cute5tupleIJiiiiEEENS1_10collective13CollectiveMmaINS1_37MainloopSm90TmaGmmaWarpSpecializedFP8ILi3ENS5_IJNS4_1CILi2EEESB_NSA_ILi1EEEEEENS1_35KernelTmaWarpSpecializedCooperativeEEENS5_IJNSA_ILi256EEESG_NSA_ILi32EEEEEENS_12float_e5m2_tENS5_IJlSC_lEEESJ_SK_NS4_8TiledMMAINS4_8MMA_AtomIJNS4_4SM904GMMA31MMA_64x256x32_F32E5M2E5M2_SS_TNILNSO_7ScaleInE1ELSQ_1EEEEEENS4_6LayoutINS5_IJSB_SC_SC_EEENS5_IJSC_NSA_ILi0EEESV_EEEEENS5_IJNS4_10UnderscoreESY_SY_EEEEENS4_23SM90_TMA_LOAD_MULTICASTENS4_14ComposedLayoutINS4_7SwizzleILi1ELi4ELi3EEENS4_18smem_ptr_flag_bitsILi8EEENST_INS5_IJNSA_ILi8EEESH_EEENS5_IJSH_SC_EEEEEEEvNS4_8identityES11_S1B_vS1C_EENS_8epilogue10collective6detail29Sm90TmaWarpSpecializedAdapterINS1F_15DefaultEpilogueISJ_SK_SK_NS1E_6thread17LinearCombinationISJ_Li1EffLNS1J_9ScaleType4KindE0ELNS_15FloatRoundStyleE2ESJ_EENS1_15EpilogueDefaultEEEEEvvEEEEvNT_6ParamsE --------------------------
	.section	.nv.constant0._ZN7cutlass13device_kernelINS_4gemm6kernel13GemmUniversalIN4cute5tupleIJiiiiEEENS1_10collective13CollectiveMmaINS1_37MainloopSm90TmaGmmaWarpSpecializedFP8ILi3ENS5_IJNS4_1CILi2EEESB_NSA_ILi1EEEEEENS1_35KernelTmaWarpSpecializedCooperativeEEENS5_IJNSA_ILi256EEESG_NSA_ILi32EEEEEENS_12float_e5m2_tENS5_IJlSC_lEEESJ_SK_NS4_8TiledMMAINS4_8MMA_AtomIJNS4_4SM904GMMA31MMA_64x256x32_F32E5M2E5M2_SS_TNILNSO_7ScaleInE1ELSQ_1EEEEEENS4_6LayoutINS5_IJSB_SC_SC_EEENS5_IJSC_NSA_ILi0EEESV_EEEEENS5_IJNS4_10UnderscoreESY_SY_EEEEENS4_23SM90_TMA_LOAD_MULTICASTENS4_14ComposedLayoutINS4_7SwizzleILi1ELi4ELi3EEENS4_18smem_ptr_flag_bitsILi8EEENST_INS5_IJNSA_ILi8EEESH_EEENS5_IJSH_SC_EEEEEEEvNS4_8identityES11_S1B_vS1C_EENS_8epilogue10collective6detail29Sm90TmaWarpSpecializedAdapterINS1F_15DefaultEpilogueISJ_SK_SK_NS1E_6thread17LinearCombinationISJ_Li1EffLNS1J_9ScaleType4KindE0ELNS_15FloatRoundStyleE2ESJ_EENS1_15EpilogueDefaultEEEEEvvEEEEvNT_6ParamsE,"a",@progbits
	.sectionflags	@""
	.align	4
.nv.constant0._ZN7cutlass13device_kernelINS_4gemm6kernel13GemmUniversalIN4cute5tupleIJiiiiEEENS1_10collective13CollectiveMmaINS1_37MainloopSm90TmaGmmaWarpSpecializedFP8ILi3ENS5_IJNS4_1CILi2EEESB_NSA_ILi1EEEEEENS1_35KernelTmaWarpSpecializedCooperativeEEENS5_IJNSA_ILi256EEESG_NSA_ILi32EEEEEENS_12float_e5m2_tENS5_IJlSC_lEEESJ_SK_NS4_8TiledMMAINS4_8MMA_AtomIJNS4_4SM904GMMA31MMA_64x256x32_F32E5M2E5M2_SS_TNILNSO_7ScaleInE1ELSQ_1EEEEEENS4_6LayoutINS5_IJSB_SC_SC_EEENS5_IJSC_NSA_ILi0EEESV_EEEEENS5_IJNS4_10UnderscoreESY_SY_EEEEENS4_23SM90_TMA_LOAD_MULTICASTENS4_14ComposedLayoutINS4_7SwizzleILi1ELi4ELi3EEENS4_18smem_ptr_flag_bitsILi8EEENST_INS5_IJNSA_ILi8EEESH_EEENS5_IJSH_SC_EEEEEEEvNS4_8identityES11_S1B_vS1C_EENS_8epilogue10collective6detail29Sm90TmaWarpSpecializedAdapterINS1F_15DefaultEpilogueISJ_SK_SK_NS1E_6thread17LinearCombinationISJ_Li1EffLNS1J_9ScaleType4KindE0ELNS_15FloatRoundStyleE2ESJ_EENS1_15EpilogueDefaultEEEEEvvEEEEvNT_6ParamsE:
	.zero		1664


//--------------------- SYMBOLS --------------------------

	.type		.nv.reservedSmem.offset0,@object
	.size		.nv.reservedSmem.offset0,0x4
